//
// Generated by NVIDIA NVVM Compiler
//
// Compiler Build ID: CL-36424714
// Cuda compilation tools, release 13.0, V13.0.88
// Based on NVVM 20.0.0
//

.version 9.0
.target sm_100
.address_size 64

	// .globl	_Z20assignPointsToBlocksPdiiS_S_PiiS0_S0_

.visible .entry _Z20assignPointsToBlocksPdiiS_S_PiiS0_S0_(
	.param .u64 .ptr .align 1 _Z20assignPointsToBlocksPdiiS_S_PiiS0_S0__param_0,
	.param .u32 _Z20assignPointsToBlocksPdiiS_S_PiiS0_S0__param_1,
	.param .u32 _Z20assignPointsToBlocksPdiiS_S_PiiS0_S0__param_2,
	.param .u64 .ptr .align 1 _Z20assignPointsToBlocksPdiiS_S_PiiS0_S0__param_3,
	.param .u64 .ptr .align 1 _Z20assignPointsToBlocksPdiiS_S_PiiS0_S0__param_4,
	.param .u64 .ptr .align 1 _Z20assignPointsToBlocksPdiiS_S_PiiS0_S0__param_5,
	.param .u32 _Z20assignPointsToBlocksPdiiS_S_PiiS0_S0__param_6,
	.param .u64 .ptr .align 1 _Z20assignPointsToBlocksPdiiS_S_PiiS0_S0__param_7,
	.param .u64 .ptr .align 1 _Z20assignPointsToBlocksPdiiS_S_PiiS0_S0__param_8
)
{
	.reg .pred 	%p<98>;
	.reg .b32 	%r<321>;
	.reg .b64 	%rd<109>;
	.reg .b64 	%fd<9>;

	ld.param.u64 	%rd43, [_Z20assignPointsToBlocksPdiiS_S_PiiS0_S0__param_0];
	ld.param.u32 	%r85, [_Z20assignPointsToBlocksPdiiS_S_PiiS0_S0__param_1];
	ld.param.u32 	%r86, [_Z20assignPointsToBlocksPdiiS_S_PiiS0_S0__param_2];
	ld.param.u64 	%rd47, [_Z20assignPointsToBlocksPdiiS_S_PiiS0_S0__param_3];
	ld.param.u32 	%r87, [_Z20assignPointsToBlocksPdiiS_S_PiiS0_S0__param_6];
	ld.param.u64 	%rd48, [_Z20assignPointsToBlocksPdiiS_S_PiiS0_S0__param_7];
	cvta.to.global.u64 	%rd1, %rd48;
	cvta.to.global.u64 	%rd2, %rd47;
	mov.u32 	%r88, %ctaid.x;
	mov.u32 	%r89, %ntid.x;
	mov.u32 	%r90, %tid.x;
	mad.lo.s32 	%r1, %r88, %r89, %r90;
	setp.ge.s32 	%p1, %r1, %r86;
	@%p1 bra 	$L__BB0_57;
	cvta.to.global.u64 	%rd49, %rd43;
	mul.lo.s32 	%r93, %r85, %r1;
	mul.wide.s32 	%rd50, %r93, 8;
	add.s64 	%rd3, %rd49, %rd50;
	mul.wide.s32 	%rd51, %r1, 4;
	add.s64 	%rd4, %rd1, %rd51;
	mov.b32 	%r94, -1;
	st.global.u32 	[%rd4], %r94;
	setp.lt.s32 	%p2, %r87, 1;
	mov.b32 	%r285, 0;
	mov.b32 	%r284, 1;
	@%p2 bra 	$L__BB0_13;
	mov.b32 	%r281, 0;
$L__BB0_3:
	ld.param.u64 	%rd91, [_Z20assignPointsToBlocksPdiiS_S_PiiS0_S0__param_5];
	ld.param.u64 	%rd89, [_Z20assignPointsToBlocksPdiiS_S_PiiS0_S0__param_4];
	add.s32 	%r3, %r281, 1;
	cvta.to.global.u64 	%rd52, %rd91;
	mul.wide.u32 	%rd53, %r281, 4;
	add.s64 	%rd54, %rd52, %rd53;
	ld.global.u32 	%r96, [%rd54];
	mul.wide.s32 	%rd55, %r96, 8;
	add.s64 	%rd98, %rd2, %rd55;
	cvta.to.global.u64 	%rd56, %rd89;
	add.s64 	%rd97, %rd56, %rd55;
	ld.global.u32 	%r4, [%rd54+4];
	setp.ge.s32 	%p3, %r96, %r4;
	@%p3 bra 	$L__BB0_12;
	mov.b32 	%r282, 0;
	mov.u64 	%rd99, %rd98;
$L__BB0_5:
	ld.global.f64 	%fd3, [%rd99];
	cvt.rzi.s32.f64 	%r6, %fd3;
	setp.lt.s32 	%p4, %r6, 1;
	@%p4 bra 	$L__BB0_10;
	add.s64 	%rd100, %rd97, 8;
	mul.wide.u32 	%rd57, %r282, 8;
	add.s64 	%rd58, %rd3, %rd57;
	ld.global.f64 	%fd1, [%rd58];
	mov.b32 	%r283, 0;
$L__BB0_7:
	add.s64 	%rd14, %rd99, 8;
	ld.global.f64 	%fd4, [%rd99+8];
	add.s64 	%rd97, %rd100, 8;
	setp.ltu.f64 	%p5, %fd1, %fd4;
	@%p5 bra 	$L__BB0_9;
	ld.global.f64 	%fd5, [%rd100];
	setp.le.f64 	%p6, %fd1, %fd5;
	@%p6 bra 	$L__BB0_11;
$L__BB0_9:
	add.s32 	%r283, %r283, 1;
	setp.eq.s32 	%p8, %r283, %r6;
	add.s64 	%rd98, %rd98, 8;
	mov.u64 	%rd99, %rd14;
	mov.u64 	%rd100, %rd97;
	@%p8 bra 	$L__BB0_10;
	bra.uni 	$L__BB0_7;
$L__BB0_10:
	add.s32 	%r284, %r87, 1;
	setp.ne.s32 	%p9, %r3, %r87;
	mov.u32 	%r281, %r3;
	mov.u32 	%r285, %r87;
	@%p9 bra 	$L__BB0_3;
	bra.uni 	$L__BB0_13;
$L__BB0_11:
	add.s64 	%rd98, %rd98, 16;
	add.s64 	%rd99, %rd99, 16;
	add.s32 	%r282, %r282, 1;
	mul.wide.s32 	%rd59, %r4, 8;
	add.s64 	%rd60, %rd2, %rd59;
	setp.lt.u64 	%p7, %rd98, %rd60;
	@%p7 bra 	$L__BB0_5;
$L__BB0_12:
	st.global.u32 	[%rd4], %r281;
	mov.u32 	%r284, %r3;
	mov.u32 	%r285, %r281;
$L__BB0_13:
	ld.param.u64 	%rd93, [_Z20assignPointsToBlocksPdiiS_S_PiiS0_S0__param_8];
	bar.sync 	0;
	setp.ge.s32 	%p10, %r1, %r87;
	cvta.to.global.u64 	%rd19, %rd93;
	mul.wide.s32 	%rd61, %r1, 4;
	add.s64 	%rd20, %rd19, %rd61;
	@%p10 bra 	$L__BB0_28;
	setp.lt.s32 	%p11, %r86, 1;
	mov.b32 	%r300, 0;
	@%p11 bra 	$L__BB0_27;
	and.b32  	%r13, %r86, 15;
	setp.lt.u32 	%p12, %r86, 16;
	mov.b32 	%r292, 0;
	mov.u32 	%r300, %r292;
	@%p12 bra 	$L__BB0_18;
	and.b32  	%r292, %r86, 2147483632;
	mov.b32 	%r286, 0;
	mov.u32 	%r300, %r286;
$L__BB0_17:
	.pragma "nounroll";
	mul.wide.u32 	%rd62, %r286, 4;
	add.s64 	%rd63, %rd1, %rd62;
	ld.global.u32 	%r103, [%rd63];
	setp.eq.s32 	%p13, %r103, %r1;
	selp.u32 	%r104, 1, 0, %p13;
	add.s32 	%r105, %r300, %r104;
	ld.global.u32 	%r106, [%rd63+4];
	setp.eq.s32 	%p14, %r106, %r1;
	selp.u32 	%r107, 1, 0, %p14;
	add.s32 	%r108, %r105, %r107;
	ld.global.u32 	%r109, [%rd63+8];
	setp.eq.s32 	%p15, %r109, %r1;
	selp.u32 	%r110, 1, 0, %p15;
	add.s32 	%r111, %r108, %r110;
	ld.global.u32 	%r112, [%rd63+12];
	setp.eq.s32 	%p16, %r112, %r1;
	selp.u32 	%r113, 1, 0, %p16;
	add.s32 	%r114, %r111, %r113;
	ld.global.u32 	%r115, [%rd63+16];
	setp.eq.s32 	%p17, %r115, %r1;
	selp.u32 	%r116, 1, 0, %p17;
	add.s32 	%r117, %r114, %r116;
	ld.global.u32 	%r118, [%rd63+20];
	setp.eq.s32 	%p18, %r118, %r1;
	selp.u32 	%r119, 1, 0, %p18;
	add.s32 	%r120, %r117, %r119;
	ld.global.u32 	%r121, [%rd63+24];
	setp.eq.s32 	%p19, %r121, %r1;
	selp.u32 	%r122, 1, 0, %p19;
	add.s32 	%r123, %r120, %r122;
	ld.global.u32 	%r124, [%rd63+28];
	setp.eq.s32 	%p20, %r124, %r1;
	selp.u32 	%r125, 1, 0, %p20;
	add.s32 	%r126, %r123, %r125;
	ld.global.u32 	%r127, [%rd63+32];
	setp.eq.s32 	%p21, %r127, %r1;
	selp.u32 	%r128, 1, 0, %p21;
	add.s32 	%r129, %r126, %r128;
	ld.global.u32 	%r130, [%rd63+36];
	setp.eq.s32 	%p22, %r130, %r1;
	selp.u32 	%r131, 1, 0, %p22;
	add.s32 	%r132, %r129, %r131;
	ld.global.u32 	%r133, [%rd63+40];
	setp.eq.s32 	%p23, %r133, %r1;
	selp.u32 	%r134, 1, 0, %p23;
	add.s32 	%r135, %r132, %r134;
	ld.global.u32 	%r136, [%rd63+44];
	setp.eq.s32 	%p24, %r136, %r1;
	selp.u32 	%r137, 1, 0, %p24;
	add.s32 	%r138, %r135, %r137;
	ld.global.u32 	%r139, [%rd63+48];
	setp.eq.s32 	%p25, %r139, %r1;
	selp.u32 	%r140, 1, 0, %p25;
	add.s32 	%r141, %r138, %r140;
	ld.global.u32 	%r142, [%rd63+52];
	setp.eq.s32 	%p26, %r142, %r1;
	selp.u32 	%r143, 1, 0, %p26;
	add.s32 	%r144, %r141, %r143;
	ld.global.u32 	%r145, [%rd63+56];
	setp.eq.s32 	%p27, %r145, %r1;
	selp.u32 	%r146, 1, 0, %p27;
	add.s32 	%r147, %r144, %r146;
	ld.global.u32 	%r148, [%rd63+60];
	setp.eq.s32 	%p28, %r148, %r1;
	selp.u32 	%r149, 1, 0, %p28;
	add.s32 	%r300, %r147, %r149;
	add.s32 	%r286, %r286, 16;
	setp.ne.s32 	%p29, %r286, %r292;
	@%p29 bra 	$L__BB0_17;
$L__BB0_18:
	setp.eq.s32 	%p30, %r13, 0;
	@%p30 bra 	$L__BB0_27;
	and.b32  	%r22, %r86, 7;
	setp.lt.u32 	%p31, %r13, 8;
	@%p31 bra 	$L__BB0_21;
	mul.wide.u32 	%rd64, %r292, 4;
	add.s64 	%rd65, %rd1, %rd64;
	ld.global.u32 	%r151, [%rd65];
	setp.eq.s32 	%p32, %r151, %r1;
	selp.u32 	%r152, 1, 0, %p32;
	add.s32 	%r153, %r300, %r152;
	ld.global.u32 	%r154, [%rd65+4];
	setp.eq.s32 	%p33, %r154, %r1;
	selp.u32 	%r155, 1, 0, %p33;
	add.s32 	%r156, %r153, %r155;
	ld.global.u32 	%r157, [%rd65+8];
	setp.eq.s32 	%p34, %r157, %r1;
	selp.u32 	%r158, 1, 0, %p34;
	add.s32 	%r159, %r156, %r158;
	ld.global.u32 	%r160, [%rd65+12];
	setp.eq.s32 	%p35, %r160, %r1;
	selp.u32 	%r161, 1, 0, %p35;
	add.s32 	%r162, %r159, %r161;
	ld.global.u32 	%r163, [%rd65+16];
	setp.eq.s32 	%p36, %r163, %r1;
	selp.u32 	%r164, 1, 0, %p36;
	add.s32 	%r165, %r162, %r164;
	ld.global.u32 	%r166, [%rd65+20];
	setp.eq.s32 	%p37, %r166, %r1;
	selp.u32 	%r167, 1, 0, %p37;
	add.s32 	%r168, %r165, %r167;
	ld.global.u32 	%r169, [%rd65+24];
	setp.eq.s32 	%p38, %r169, %r1;
	selp.u32 	%r170, 1, 0, %p38;
	add.s32 	%r171, %r168, %r170;
	ld.global.u32 	%r172, [%rd65+28];
	setp.eq.s32 	%p39, %r172, %r1;
	selp.u32 	%r173, 1, 0, %p39;
	add.s32 	%r300, %r171, %r173;
	add.s32 	%r292, %r292, 8;
$L__BB0_21:
	setp.eq.s32 	%p40, %r22, 0;
	@%p40 bra 	$L__BB0_27;
	and.b32  	%r28, %r86, 3;
	setp.lt.u32 	%p41, %r22, 4;
	@%p41 bra 	$L__BB0_24;
	mul.wide.u32 	%rd66, %r292, 4;
	add.s64 	%rd67, %rd1, %rd66;
	ld.global.u32 	%r175, [%rd67];
	setp.eq.s32 	%p42, %r175, %r1;
	selp.u32 	%r176, 1, 0, %p42;
	add.s32 	%r177, %r300, %r176;
	ld.global.u32 	%r178, [%rd67+4];
	setp.eq.s32 	%p43, %r178, %r1;
	selp.u32 	%r179, 1, 0, %p43;
	add.s32 	%r180, %r177, %r179;
	ld.global.u32 	%r181, [%rd67+8];
	setp.eq.s32 	%p44, %r181, %r1;
	selp.u32 	%r182, 1, 0, %p44;
	add.s32 	%r183, %r180, %r182;
	ld.global.u32 	%r184, [%rd67+12];
	setp.eq.s32 	%p45, %r184, %r1;
	selp.u32 	%r185, 1, 0, %p45;
	add.s32 	%r300, %r183, %r185;
	add.s32 	%r292, %r292, 4;
$L__BB0_24:
	setp.eq.s32 	%p46, %r28, 0;
	@%p46 bra 	$L__BB0_27;
	mov.b32 	%r299, 0;
$L__BB0_26:
	.pragma "nounroll";
	mul.wide.u32 	%rd68, %r292, 4;
	add.s64 	%rd69, %rd1, %rd68;
	ld.global.u32 	%r187, [%rd69];
	setp.eq.s32 	%p47, %r187, %r1;
	selp.u32 	%r188, 1, 0, %p47;
	add.s32 	%r300, %r300, %r188;
	add.s32 	%r292, %r292, 1;
	add.s32 	%r299, %r299, 1;
	setp.ne.s32 	%p48, %r299, %r28;
	@%p48 bra 	$L__BB0_26;
$L__BB0_27:
	st.global.u32 	[%rd20], %r300;
$L__BB0_28:
	bar.sync 	0;
	ld.global.u32 	%r41, [%rd4];
	setp.eq.s32 	%p49, %r41, -1;
	@%p49 bra 	$L__BB0_42;
	mul.wide.s32 	%rd70, %r41, 4;
	add.s64 	%rd21, %rd19, %rd70;
	setp.ge.s32 	%p50, %r285, %r87;
	@%p50 bra 	$L__BB0_42;
	ld.global.u32 	%r301, [%rd21];
$L__BB0_31:
	ld.param.u64 	%rd92, [_Z20assignPointsToBlocksPdiiS_S_PiiS0_S0__param_5];
	ld.param.u64 	%rd90, [_Z20assignPointsToBlocksPdiiS_S_PiiS0_S0__param_4];
	cvta.to.global.u64 	%rd71, %rd92;
	mul.wide.u32 	%rd72, %r285, 4;
	add.s64 	%rd73, %rd71, %rd72;
	ld.global.u32 	%r189, [%rd73];
	mul.wide.s32 	%rd74, %r189, 8;
	add.s64 	%rd106, %rd2, %rd74;
	cvta.to.global.u64 	%rd75, %rd90;
	add.s64 	%rd104, %rd75, %rd74;
	mul.wide.u32 	%rd76, %r284, 4;
	add.s64 	%rd77, %rd71, %rd76;
	ld.global.u32 	%r46, [%rd77];
	setp.ge.s32 	%p51, %r189, %r46;
	@%p51 bra 	$L__BB0_39;
	mov.b32 	%r304, 0;
	mov.u64 	%rd105, %rd106;
$L__BB0_33:
	ld.global.f64 	%fd6, [%rd105];
	cvt.rzi.s32.f64 	%r48, %fd6;
	setp.lt.s32 	%p52, %r48, 1;
	@%p52 bra 	$L__BB0_41;
	mul.wide.u32 	%rd78, %r304, 8;
	add.s64 	%rd79, %rd3, %rd78;
	ld.global.f64 	%fd2, [%rd79];
	neg.s32 	%r305, %r48;
	add.s64 	%rd106, %rd106, 16;
	add.s64 	%rd105, %rd105, 16;
	add.s64 	%rd104, %rd104, 16;
$L__BB0_35:
	ld.global.f64 	%fd7, [%rd105+-8];
	setp.ltu.f64 	%p53, %fd2, %fd7;
	@%p53 bra 	$L__BB0_37;
	ld.global.f64 	%fd8, [%rd104+-8];
	setp.le.f64 	%p54, %fd2, %fd8;
	@%p54 bra 	$L__BB0_38;
$L__BB0_37:
	add.s32 	%r305, %r305, 1;
	setp.eq.s32 	%p57, %r305, 0;
	add.s64 	%rd106, %rd106, 8;
	add.s64 	%rd105, %rd105, 8;
	add.s64 	%rd104, %rd104, 8;
	@%p57 bra 	$L__BB0_41;
	bra.uni 	$L__BB0_35;
$L__BB0_38:
	add.s32 	%r304, %r304, 1;
	mul.wide.s32 	%rd80, %r46, 8;
	add.s64 	%rd81, %rd2, %rd80;
	setp.lt.u64 	%p55, %rd106, %rd81;
	@%p55 bra 	$L__BB0_33;
$L__BB0_39:
	ld.param.u64 	%rd94, [_Z20assignPointsToBlocksPdiiS_S_PiiS0_S0__param_8];
	cvta.to.global.u64 	%rd82, %rd94;
	add.s64 	%rd36, %rd82, %rd72;
	ld.global.u32 	%r191, [%rd36];
	setp.le.s32 	%p56, %r191, %r301;
	@%p56 bra 	$L__BB0_41;
	st.global.u32 	[%rd4], %r285;
	ld.global.u32 	%r301, [%rd36];
$L__BB0_41:
	add.s32 	%r285, %r285, 1;
	add.s32 	%r284, %r284, 1;
	setp.ne.s32 	%p58, %r285, %r87;
	@%p58 bra 	$L__BB0_31;
$L__BB0_42:
	setp.ge.s32 	%p59, %r1, %r87;
	bar.sync 	0;
	@%p59 bra 	$L__BB0_57;
	setp.lt.s32 	%p60, %r86, 1;
	mov.b32 	%r320, 0;
	@%p60 bra 	$L__BB0_56;
	and.b32  	%r57, %r86, 15;
	setp.lt.u32 	%p61, %r86, 16;
	mov.b32 	%r313, 0;
	mov.u32 	%r320, %r313;
	@%p61 bra 	$L__BB0_47;
	and.b32  	%r313, %r86, 2147483632;
	neg.s32 	%r307, %r313;
	add.s64 	%rd107, %rd1, 32;
	mov.b32 	%r320, 0;
$L__BB0_46:
	.pragma "nounroll";
	ld.global.u32 	%r196, [%rd107+-32];
	setp.eq.s32 	%p62, %r196, %r1;
	selp.u32 	%r197, 1, 0, %p62;
	add.s32 	%r198, %r320, %r197;
	ld.global.u32 	%r199, [%rd107+-28];
	setp.eq.s32 	%p63, %r199, %r1;
	selp.u32 	%r200, 1, 0, %p63;
	add.s32 	%r201, %r198, %r200;
	ld.global.u32 	%r202, [%rd107+-24];
	setp.eq.s32 	%p64, %r202, %r1;
	selp.u32 	%r203, 1, 0, %p64;
	add.s32 	%r204, %r201, %r203;
	ld.global.u32 	%r205, [%rd107+-20];
	setp.eq.s32 	%p65, %r205, %r1;
	selp.u32 	%r206, 1, 0, %p65;
	add.s32 	%r207, %r204, %r206;
	ld.global.u32 	%r208, [%rd107+-16];
	setp.eq.s32 	%p66, %r208, %r1;
	selp.u32 	%r209, 1, 0, %p66;
	add.s32 	%r210, %r207, %r209;
	ld.global.u32 	%r211, [%rd107+-12];
	setp.eq.s32 	%p67, %r211, %r1;
	selp.u32 	%r212, 1, 0, %p67;
	add.s32 	%r213, %r210, %r212;
	ld.global.u32 	%r214, [%rd107+-8];
	setp.eq.s32 	%p68, %r214, %r1;
	selp.u32 	%r215, 1, 0, %p68;
	add.s32 	%r216, %r213, %r215;
	ld.global.u32 	%r217, [%rd107+-4];
	setp.eq.s32 	%p69, %r217, %r1;
	selp.u32 	%r218, 1, 0, %p69;
	add.s32 	%r219, %r216, %r218;
	ld.global.u32 	%r220, [%rd107];
	setp.eq.s32 	%p70, %r220, %r1;
	selp.u32 	%r221, 1, 0, %p70;
	add.s32 	%r222, %r219, %r221;
	ld.global.u32 	%r223, [%rd107+4];
	setp.eq.s32 	%p71, %r223, %r1;
	selp.u32 	%r224, 1, 0, %p71;
	add.s32 	%r225, %r222, %r224;
	ld.global.u32 	%r226, [%rd107+8];
	setp.eq.s32 	%p72, %r226, %r1;
	selp.u32 	%r227, 1, 0, %p72;
	add.s32 	%r228, %r225, %r227;
	ld.global.u32 	%r229, [%rd107+12];
	setp.eq.s32 	%p73, %r229, %r1;
	selp.u32 	%r230, 1, 0, %p73;
	add.s32 	%r231, %r228, %r230;
	ld.global.u32 	%r232, [%rd107+16];
	setp.eq.s32 	%p74, %r232, %r1;
	selp.u32 	%r233, 1, 0, %p74;
	add.s32 	%r234, %r231, %r233;
	ld.global.u32 	%r235, [%rd107+20];
	setp.eq.s32 	%p75, %r235, %r1;
	selp.u32 	%r236, 1, 0, %p75;
	add.s32 	%r237, %r234, %r236;
	ld.global.u32 	%r238, [%rd107+24];
	setp.eq.s32 	%p76, %r238, %r1;
	selp.u32 	%r239, 1, 0, %p76;
	add.s32 	%r240, %r237, %r239;
	ld.global.u32 	%r241, [%rd107+28];
	setp.eq.s32 	%p77, %r241, %r1;
	selp.u32 	%r242, 1, 0, %p77;
	add.s32 	%r320, %r240, %r242;
	add.s32 	%r307, %r307, 16;
	add.s64 	%rd107, %rd107, 64;
	setp.ne.s32 	%p78, %r307, 0;
	@%p78 bra 	$L__BB0_46;
$L__BB0_47:
	setp.eq.s32 	%p79, %r57, 0;
	@%p79 bra 	$L__BB0_56;
	and.b32  	%r67, %r86, 7;
	setp.lt.u32 	%p80, %r57, 8;
	@%p80 bra 	$L__BB0_50;
	mul.wide.u32 	%rd84, %r313, 4;
	add.s64 	%rd85, %rd1, %rd84;
	ld.global.u32 	%r244, [%rd85];
	setp.eq.s32 	%p81, %r244, %r1;
	selp.u32 	%r245, 1, 0, %p81;
	add.s32 	%r246, %r320, %r245;
	ld.global.u32 	%r247, [%rd85+4];
	setp.eq.s32 	%p82, %r247, %r1;
	selp.u32 	%r248, 1, 0, %p82;
	add.s32 	%r249, %r246, %r248;
	ld.global.u32 	%r250, [%rd85+8];
	setp.eq.s32 	%p83, %r250, %r1;
	selp.u32 	%r251, 1, 0, %p83;
	add.s32 	%r252, %r249, %r251;
	ld.global.u32 	%r253, [%rd85+12];
	setp.eq.s32 	%p84, %r253, %r1;
	selp.u32 	%r254, 1, 0, %p84;
	add.s32 	%r255, %r252, %r254;
	ld.global.u32 	%r256, [%rd85+16];
	setp.eq.s32 	%p85, %r256, %r1;
	selp.u32 	%r257, 1, 0, %p85;
	add.s32 	%r258, %r255, %r257;
	ld.global.u32 	%r259, [%rd85+20];
	setp.eq.s32 	%p86, %r259, %r1;
	selp.u32 	%r260, 1, 0, %p86;
	add.s32 	%r261, %r258, %r260;
	ld.global.u32 	%r262, [%rd85+24];
	setp.eq.s32 	%p87, %r262, %r1;
	selp.u32 	%r263, 1, 0, %p87;
	add.s32 	%r264, %r261, %r263;
	ld.global.u32 	%r265, [%rd85+28];
	setp.eq.s32 	%p88, %r265, %r1;
	selp.u32 	%r266, 1, 0, %p88;
	add.s32 	%r320, %r264, %r266;
	add.s32 	%r313, %r313, 8;
$L__BB0_50:
	setp.eq.s32 	%p89, %r67, 0;
	@%p89 bra 	$L__BB0_56;
	and.b32  	%r73, %r86, 3;
	setp.lt.u32 	%p90, %r67, 4;
	@%p90 bra 	$L__BB0_53;
	mul.wide.u32 	%rd86, %r313, 4;
	add.s64 	%rd87, %rd1, %rd86;
	ld.global.u32 	%r268, [%rd87];
	setp.eq.s32 	%p91, %r268, %r1;
	selp.u32 	%r269, 1, 0, %p91;
	add.s32 	%r270, %r320, %r269;
	ld.global.u32 	%r271, [%rd87+4];
	setp.eq.s32 	%p92, %r271, %r1;
	selp.u32 	%r272, 1, 0, %p92;
	add.s32 	%r273, %r270, %r272;
	ld.global.u32 	%r274, [%rd87+8];
	setp.eq.s32 	%p93, %r274, %r1;
	selp.u32 	%r275, 1, 0, %p93;
	add.s32 	%r276, %r273, %r275;
	ld.global.u32 	%r277, [%rd87+12];
	setp.eq.s32 	%p94, %r277, %r1;
	selp.u32 	%r278, 1, 0, %p94;
	add.s32 	%r320, %r276, %r278;
	add.s32 	%r313, %r313, 4;
$L__BB0_53:
	setp.eq.s32 	%p95, %r73, 0;
	@%p95 bra 	$L__BB0_56;
	mul.wide.u32 	%rd88, %r313, 4;
	add.s64 	%rd108, %rd1, %rd88;
	neg.s32 	%r318, %r73;
$L__BB0_55:
	.pragma "nounroll";
	ld.global.u32 	%r279, [%rd108];
	setp.eq.s32 	%p96, %r279, %r1;
	selp.u32 	%r280, 1, 0, %p96;
	add.s32 	%r320, %r320, %r280;
	add.s64 	%rd108, %rd108, 4;
	add.s32 	%r318, %r318, 1;
	setp.ne.s32 	%p97, %r318, 0;
	@%p97 bra 	$L__BB0_55;
$L__BB0_56:
	st.global.u32 	[%rd20], %r320;
$L__BB0_57:
	ret;

}


// ===== COMPILED SASS (sm_100) =====

	.target	sm_100

	.elftype	@"ET_EXEC"


//--------------------- .note.nv.tkinfo           --------------------------
	.section	.note.nv.tkinfo,"",@"SHT_NOTE"
	.sectionflags	@"SHF_NOTE_NV_TKINFO"
	.tkinfo
        /*0018*/ 	.word	0x00000002
        /*0030*/ 	.string	""
        /*0030*/ 	.string	"ptxas"
        /*0030*/ 	.string	"Cuda compilation tools, release 13.0, V13.0.88"
        /*0030*/ 	.string	"Build cuda_13.0.r13.0/compiler.36424714_0"
        /*0030*/ 	.string	"-arch sm_100 -m 64 "



//--------------------- .note.nv.cuinfo           --------------------------
	.section	.note.nv.cuinfo,"",@"SHT_NOTE"
	.sectionflags	@"SHF_NOTE_NV_CUINFO"
        /*0018*/ 	.short	0x0002
        /*001a*/ 	.short	0x0064
        /*001c*/ 	.short	0x0082
	.zero		2


//--------------------- .nv.info                  --------------------------
	.section	.nv.info,"",@"SHT_CUDA_INFO"
	.align	4


	//----- nvinfo : EIATTR_REGCOUNT
	.align		4
        /*0000*/ 	.byte	0x04, 0x2f
        /*0002*/ 	.short	(.L_1 - .L_0)
	.align		4
.L_0:
        /*0004*/ 	.word	index@(_Z20assignPointsToBlocksPdiiS_S_PiiS0_S0_)
        /*0008*/ 	.word	0x00000020


	//----- nvinfo : EIATTR_FRAME_SIZE
	.align		4
.L_1:
        /*000c*/ 	.byte	0x04, 0x11
        /*000e*/ 	.short	(.L_3 - .L_2)
	.align		4
.L_2:
        /*0010*/ 	.word	index@(_Z20assignPointsToBlocksPdiiS_S_PiiS0_S0_)
        /*0014*/ 	.word	0x00000000


	//----- nvinfo : EIATTR_MIN_STACK_SIZE
	.align		4
.L_3:
        /*0018*/ 	.byte	0x04, 0x12
        /*001a*/ 	.short	(.L_5 - .L_4)
	.align		4
.L_4:
        /*001c*/ 	.word	index@(_Z20assignPointsToBlocksPdiiS_S_PiiS0_S0_)
        /*0020*/ 	.word	0x00000000
.L_5:


//--------------------- .nv.compat                --------------------------
	.section	.nv.compat,"",@"SHT_CUDA_COMPAT_INFO"
	.align	4
        /*0000*/ 	.byte	0x02, 0x09, 0x00, 0x00, 0x02, 0x02, 0x01, 0x00, 0x02, 0x05, 0x05, 0x00, 0x03, 0x07, 0x01, 0x01
        /*0010*/ 	.byte	0x02, 0x03, 0x00, 0x00, 0x02, 0x06, 0x01, 0x00, 0x04, 0x0b, 0x08, 0x00, 0x01, 0x00, 0x00, 0x00
        /*0020*/ 	.byte	0x00, 0x00, 0x00, 0x00


//--------------------- .nv.info._Z20assignPointsToBlocksPdiiS_S_PiiS0_S0_ --------------------------
	.section	.nv.info._Z20assignPointsToBlocksPdiiS_S_PiiS0_S0_,"",@"SHT_CUDA_INFO"
	.sectionflags	@""
	.align	4


	//----- nvinfo : EIATTR_CUDA_API_VERSION
	.align		4
        /*0000*/ 	.byte	0x04, 0x37
        /*0002*/ 	.short	(.L_7 - .L_6)
.L_6:
        /*0004*/ 	.word	0x00000082


	//----- nvinfo : EIATTR_KPARAM_INFO
	.align		4
.L_7:
        /*0008*/ 	.byte	0x04, 0x17
        /*000a*/ 	.short	(.L_9 - .L_8)
.L_8:
        /*000c*/ 	.word	0x00000000
        /*0010*/ 	.short	0x0008
        /*0012*/ 	.short	0x0038
        /*0014*/ 	.byte	0x00, 0xf5, 0x21, 0x00


	//----- nvinfo : EIATTR_KPARAM_INFO
	.align		4
.L_9:
        /*0018*/ 	.byte	0x04, 0x17
        /*001a*/ 	.short	(.L_11 - .L_10)
.L_10:
        /*001c*/ 	.word	0x00000000
        /*0020*/ 	.short	0x0007
        /*0022*/ 	.short	0x0030
        /*0024*/ 	.byte	0x00, 0xf5, 0x21, 0x00


	//----- nvinfo : EIATTR_KPARAM_INFO
	.align		4
.L_11:
        /*0028*/ 	.byte	0x04, 0x17
        /*002a*/ 	.short	(.L_13 - .L_12)
.L_12:
        /*002c*/ 	.word	0x00000000
        /*0030*/ 	.short	0x0006
        /*0032*/ 	.short	0x0028
        /*0034*/ 	.byte	0x00, 0xf0, 0x11, 0x00


	//----- nvinfo : EIATTR_KPARAM_INFO
	.align		4
.L_13:
        /*0038*/ 	.byte	0x04, 0x17
        /*003a*/ 	.short	(.L_15 - .L_14)
.L_14:
        /*003c*/ 	.word	0x00000000
        /*0040*/ 	.short	0x0005
        /*0042*/ 	.short	0x0020
        /*0044*/ 	.byte	0x00, 0xf5, 0x21, 0x00


	//----- nvinfo : EIATTR_KPARAM_INFO
	.align		4
.L_15:
        /*0048*/ 	.byte	0x04, 0x17
        /*004a*/ 	.short	(.L_17 - .L_16)
.L_16:
        /*004c*/ 	.word	0x00000000
        /*0050*/ 	.short	0x0004
        /*0052*/ 	.short	0x0018
        /*0054*/ 	.byte	0x00, 0xf5, 0x21, 0x00


	//----- nvinfo : EIATTR_KPARAM_INFO
	.align		4
.L_17:
        /*0058*/ 	.byte	0x04, 0x17
        /*005a*/ 	.short	(.L_19 - .L_18)
.L_18:
        /*005c*/ 	.word	0x00000000
        /*0060*/ 	.short	0x0003
        /*0062*/ 	.short	0x0010
        /*0064*/ 	.byte	0x00, 0xf5, 0x21, 0x00


	//----- nvinfo : EIATTR_KPARAM_INFO
	.align		4
.L_19:
        /*0068*/ 	.byte	0x04, 0x17
        /*006a*/ 	.short	(.L_21 - .L_20)
.L_20:
        /*006c*/ 	.word	0x00000000
        /*0070*/ 	.short	0x0002
        /*0072*/ 	.short	0x000c
        /*0074*/ 	.byte	0x00, 0xf0, 0x11, 0x00


	//----- nvinfo : EIATTR_KPARAM_INFO
	.align		4
.L_21:
        /*0078*/ 	.byte	0x04, 0x17
        /*007a*/ 	.short	(.L_23 - .L_22)
.L_22:
        /*007c*/ 	.word	0x00000000
        /*0080*/ 	.short	0x0001
        /*0082*/ 	.short	0x0008
        /*0084*/ 	.byte	0x00, 0xf0, 0x11, 0x00


	//----- nvinfo : EIATTR_KPARAM_INFO
	.align		4
.L_23:
        /*0088*/ 	.byte	0x04, 0x17
        /*008a*/ 	.short	(.L_25 - .L_24)
.L_24:
        /*008c*/ 	.word	0x00000000
        /*0090*/ 	.short	0x0000
        /*0092*/ 	.short	0x0000
        /*0094*/ 	.byte	0x00, 0xf5, 0x21, 0x00


	//----- nvinfo : EIATTR_SPARSE_MMA_MASK
	.align		4
.L_25:
        /*0098*/ 	.byte	0x03, 0x50
        /*009a*/ 	.short	0x0000


	//----- nvinfo : EIATTR_MAXREG_COUNT
	.align		4
        /*009c*/ 	.byte	0x03, 0x1b
        /*009e*/ 	.short	0x00ff


	//----- nvinfo : EIATTR_NUM_BARRIERS
	.align		4
        /*00a0*/ 	.byte	0x02, 0x4c
        /*00a2*/ 	.byte	0x01
	.zero		1


	//----- nvinfo : EIATTR_MERCURY_ISA_VERSION
	.align		4
        /*00a4*/ 	.byte	0x03, 0x5f
        /*00a6*/ 	.short	0x0101


	//----- nvinfo : EIATTR_VRC_CTA_INIT_COUNT
	.align		4
        /*00a8*/ 	.byte	0x02, 0x4a
	.zero		1
	.zero		1


	//----- nvinfo : EIATTR_EXIT_INSTR_OFFSETS
	.align		4
        /*00ac*/ 	.byte	0x04, 0x1c
        /*00ae*/ 	.short	(.L_27 - .L_26)


	//   ....[0]....
.L_26:
        /*00b0*/ 	.word	0x00000070


	//   ....[1]....
        /*00b4*/ 	.word	0x000016e0


	//   ....[2]....
        /*00b8*/ 	.word	0x00002170


	//----- nvinfo : EIATTR_CRS_STACK_SIZE
	.align		4
.L_27:
        /*00bc*/ 	.byte	0x04, 0x1e
        /*00be*/ 	.short	(.L_29 - .L_28)
.L_28:
        /*00c0*/ 	.word	0x00000000


	//----- nvinfo : EIATTR_CBANK_PARAM_SIZE
	.align		4
.L_29:
        /*00c4*/ 	.byte	0x03, 0x19
        /*00c6*/ 	.short	0x0040


	//----- nvinfo : EIATTR_PARAM_CBANK
	.align		4
        /*00c8*/ 	.byte	0x04, 0x0a
        /*00ca*/ 	.short	(.L_31 - .L_30)
	.align		4
.L_30:
        /*00cc*/ 	.word	index@(.nv.constant0._Z20assignPointsToBlocksPdiiS_S_PiiS0_S0_)
        /*00d0*/ 	.short	0x0380
        /*00d2*/ 	.short	0x0040


	//----- nvinfo : EIATTR_SW_WAR
	.align		4
.L_31:
        /*00d4*/ 	.byte	0x04, 0x36
        /*00d6*/ 	.short	(.L_33 - .L_32)
.L_32:
        /*00d8*/ 	.word	0x00000008
.L_33:


//--------------------- .nv.callgraph             --------------------------
	.section	.nv.callgraph,"",@"SHT_CUDA_CALLGRAPH"
	.align	4
	.sectionentsize	8
	.align		4
        /*0000*/ 	.word	0x00000000
	.align		4
        /*0004*/ 	.word	0xffffffff
	.align		4
        /*0008*/ 	.word	0x00000000
	.align		4
        /*000c*/ 	.word	0xfffffffe
	.align		4
        /*0010*/ 	.word	0x00000000
	.align		4
        /*0014*/ 	.word	0xfffffffd
	.align		4
        /*0018*/ 	.word	0x00000000
	.align		4
        /*001c*/ 	.word	0xfffffffc


//--------------------- .text._Z20assignPointsToBlocksPdiiS_S_PiiS0_S0_ --------------------------
	.section	.text._Z20assignPointsToBlocksPdiiS_S_PiiS0_S0_,"ax",@progbits
	.align	128
        .global         _Z20assignPointsToBlocksPdiiS_S_PiiS0_S0_
        .type           _Z20assignPointsToBlocksPdiiS_S_PiiS0_S0_,@function
        .size           _Z20assignPointsToBlocksPdiiS_S_PiiS0_S0_,(.L_x_36 - _Z20assignPointsToBlocksPdiiS_S_PiiS0_S0_)
        .other          _Z20assignPointsToBlocksPdiiS_S_PiiS0_S0_,@"STO_CUDA_ENTRY STV_DEFAULT"
_Z20assignPointsToBlocksPdiiS_S_PiiS0_S0_:
.text._Z20assignPointsToBlocksPdiiS_S_PiiS0_S0_:
[----:B------:R-:W-:Y:S01]  /*0000*/  LDC R1, c[0x0][0x37c] ;  /* 0x0000df00ff017b82 */ /* 0x000fe20000000800 */
[----:B------:R-:W0:Y:S07]  /*0010*/  S2R R3, SR_TID.X ;  /* 0x0000000000037919 */ /* 0x000e2e0000002100 */
[----:B------:R-:W0:Y:S01]  /*0020*/  S2UR UR4, SR_CTAID.X ;  /* 0x00000000000479c3 */ /* 0x000e220000002500 */
[----:B------:R-:W1:Y:S07]  /*0030*/  LDCU UR5, c[0x0][0x38c] ;  /* 0x00007180ff0577ac */ /* 0x000e6e0008000800 */
[----:B------:R-:W0:Y:S02]  /*0040*/  LDC R0, c[0x0][0x360] ;  /* 0x0000d800ff007b82 */ /* 0x000e240000000800 */
[----:B0-----:R-:W-:-:S05]  /*0050*/  IMAD R0, R0, UR4, R3 ;  /* 0x0000000400007c24 */ /* 0x001fca000f8e0203 */
[----:B-1----:R-:W-:-:S13]  /*0060*/  ISETP.GE.AND P0, PT, R0, UR5, PT ;  /* 0x0000000500007c0c */ /* 0x002fda000bf06270 */
[----:B------:R-:W-:Y:S05]  /*0070*/  @P0 EXIT ;  /* 0x000000000000094d */ /* 0x000fea0003800000 */
[----:B------:R-:W0:Y:S01]  /*0080*/  LDC.64 R10, c[0x0][0x3b0] ;  /* 0x0000ec00ff0a7b82 */ /* 0x000e220000000a00 */
[----:B------:R-:W1:Y:S01]  /*0090*/  LDCU.64 UR8, c[0x0][0x358] ;  /* 0x00006b00ff0877ac */ /* 0x000e620008000a00 */
[----:B------:R-:W-:Y:S02]  /*00a0*/  IMAD.MOV.U32 R5, RZ, RZ, -0x1 ;  /* 0xffffffffff057424 */ /* 0x000fe400078e00ff */
[----:B------:R-:W-:Y:S01]  /*00b0*/  IMAD.MOV.U32 R2, RZ, RZ, RZ ;  /* 0x000000ffff027224 */ /* 0x000fe200078e00ff */
[----:B------:R-:W2:Y:S03]  /*00c0*/  LDCU UR5, c[0x0][0x3a8] ;  /* 0x00007500ff0577ac */ /* 0x000ea60008000800 */
[----:B------:R-:W3:Y:S01]  /*00d0*/  LDC.64 R12, c[0x0][0x380] ;  /* 0x0000e000ff0c7b82 */ /* 0x000ee20000000a00 */
[----:B------:R-:W4:Y:S01]  /*00e0*/  LDCU UR4, c[0x0][0x388] ;  /* 0x00007100ff0477ac */ /* 0x000f220008000800 */
[----:B--2---:R-:W-:Y:S01]  /*00f0*/  UISETP.GE.AND UP0, UPT, UR5, 0x1, UPT ;  /* 0x000000010500788c */ /* 0x004fe2000bf06270 */
[----:B0-----:R-:W-:-:S04]  /*0100*/  IMAD.WIDE R10, R0, 0x4, R10 ;  /* 0x00000004000a7825 */ /* 0x001fc800078e020a */
[----:B----4-:R-:W-:Y:S01]  /*0110*/  IMAD R3, R0, UR4, RZ ;  /* 0x0000000400037c24 */ /* 0x010fe2000f8e02ff */
[----:B-1----:R0:W-:Y:S03]  /*0120*/  STG.E desc[UR8][R10.64], R5 ;  /* 0x000000050a007986 */ /* 0x0021e6000c101908 */
[----:B---3--:R-:W-:-:S04]  /*0130*/  IMAD.WIDE R12, R3, 0x8, R12 ;  /* 0x00000008030c7825 */ /* 0x008fc800078e020c */
[----:B------:R-:W-:Y:S01]  /*0140*/  IMAD.MOV.U32 R3, RZ, RZ, 0x1 ;  /* 0x00000001ff037424 */ /* 0x000fe200078e00ff */
[----:B------:R-:W-:Y:S06]  /*0150*/  BRA.U !UP0, `(.L_x_0) ;  /* 0x0000000508707547 */ /* 0x000fec000b800000 */
[----:B0-----:R-:W-:Y:S01]  /*0160*/  HFMA2 R5, -RZ, RZ, 0, 0 ;  /* 0x00000000ff057431 */ /* 0x001fe200000001ff */
[----:B------:R-:W-:Y:S06]  /*0170*/  BSSY.RECONVERGENT B0, `(.L_x_0) ;  /* 0x000005a000007945 */ /* 0x000fec0003800200 */
.L_x_7:
[----:B------:R-:W0:Y:S08]  /*0180*/  LDC.64 R6, c[0x0][0x3a0] ;  /* 0x0000e800ff067b82 */ /* 0x000e300000000a00 */
[----:B------:R-:W1:Y:S08]  /*0190*/  LDC.64 R8, c[0x0][0x390] ;  /* 0x0000e400ff087b82 */ /* 0x000e700000000a00 */
[----:B------:R-:W2:Y:S01]  /*01a0*/  LDC.64 R14, c[0x0][0x398] ;  /* 0x0000e600ff0e7b82 */ /* 0x000ea20000000a00 */
[----:B0-----:R-:W-:-:S05]  /*01b0*/  IMAD.WIDE.U32 R6, R5, 0x4, R6 ;  /* 0x0000000405067825 */ /* 0x001fca00078e0006 */
[----:B------:R-:W1:Y:S04]  /*01c0*/  LDG.E R3, desc[UR8][R6.64] ;  /* 0x0000000806037981 */ /* 0x000e68000c1e1900 */
[----:B------:R-:W3:Y:S01]  /*01d0*/  LDG.E R2, desc[UR8][R6.64+0x4] ;  /* 0x0000040806027981 */ /* 0x000ee2000c1e1900 */
[C---:B-1----:R-:W-:Y:S01]  /*01e0*/  IMAD.WIDE R8, R3.reuse, 0x8, R8 ;  /* 0x0000000803087825 */ /* 0x042fe200078e0208 */
[----:B---3--:R-:W-:-:S03]  /*01f0*/  ISETP.GE.AND P0, PT, R3, R2, PT ;  /* 0x000000020300720c */ /* 0x008fc60003f06270 */
[----:B--2---:R-:W-:-:S04]  /*0200*/  IMAD.WIDE R14, R3, 0x8, R14 ;  /* 0x00000008030e7825 */ /* 0x004fc800078e020e */
[----:B------:R-:W-:-:S06]  /*0210*/  VIADD R3, R5, 0x1 ;  /* 0x0000000105037836 */ /* 0x000fcc0000000000 */
[----:B------:R-:W-:Y:S05]  /*0220*/  @P0 BRA `(.L_x_1) ;  /* 0x0000000400300947 */ /* 0x000fea0003800000 */
[----:B------:R-:W-:Y:S01]  /*0230*/  MOV R7, R9 ;  /* 0x0000000900077202 */ /* 0x000fe20000000f00 */
[----:B------:R-:W-:Y:S02]  /*0240*/  IMAD.MOV.U32 R4, RZ, RZ, R8 ;  /* 0x000000ffff047224 */ /* 0x000fe400078e0008 */
[----:B------:R-:W-:Y:S02]  /*0250*/  IMAD.MOV.U32 R9, RZ, RZ, R15 ;  /* 0x000000ffff097224 */ /* 0x000fe400078e000f */
[----:B------:R-:W-:Y:S02]  /*0260*/  HFMA2 R15, -RZ, RZ, 0, 0 ;  /* 0x00000000ff0f7431 */ /* 0x000fe400000001ff */
[----:B------:R-:W-:Y:S02]  /*0270*/  IMAD.MOV.U32 R6, RZ, RZ, R14 ;  /* 0x000000ffff067224 */ /* 0x000fe400078e000e */
[----:B------:R-:W-:Y:S02]  /*0280*/  IMAD.MOV.U32 R8, RZ, RZ, R4 ;  /* 0x000000ffff087224 */ /* 0x000fe400078e0004 */
[----:B------:R-:W-:-:S07]  /*0290*/  IMAD.MOV.U32 R23, RZ, RZ, R7 ;  /* 0x000000ffff177224 */ /* 0x000fce00078e0007 */
.L_x_9:
[----:B------:R-:W-:Y:S01]  /*02a0*/  MOV R20, R8 ;  /* 0x0000000800147202 */ /* 0x000fe20000000f00 */
[----:B------:R-:W-:-:S05]  /*02b0*/  IMAD.MOV.U32 R21, RZ, RZ, R23 ;  /* 0x000000ffff157224 */ /* 0x000fca00078e0017 */
[----:B------:R-:W2:Y:S02]  /*02c0*/  LDG.E.64 R16, desc[UR8][R20.64] ;  /* 0x0000000814107981 */ /* 0x000ea4000c1e1b00 */
[----:B--2---:R-:W0:Y:S02]  /*02d0*/  F2I.F64.TRUNC R14, R16 ;  /* 0x00000010000e7311 */ /* 0x004e24000030d100 */
[----:B0-----:R-:W-:-:S13]  /*02e0*/  ISETP.GE.AND P0, PT, R14, 0x1, PT ;  /* 0x000000010e00780c */ /* 0x001fda0003f06270 */
[----:B------:R-:W-:Y:S05]  /*02f0*/  @!P0 BRA `(.L_x_2) ;  /* 0x0000000000b48947 */ /* 0x000fea0003800000 */
[----:B------:R-:W-:Y:S01]  /*0300*/  IMAD.WIDE.U32 R16, R15, 0x8, R12 ;  /* 0x000000080f107825 */ /* 0x000fe200078e000c */
[----:B------:R-:W2:Y:S05]  /*0310*/  LDG.E.64 R20, desc[UR8][R20.64+0x8] ;  /* 0x0000080814147981 */ /* 0x000eaa000c1e1b00 */
[----:B------:R-:W2:Y:S01]  /*0320*/  LDG.E.64 R16, desc[UR8][R16.64] ;  /* 0x0000000810107981 */ /* 0x000ea2000c1e1b00 */
[----:B------:R-:W-:Y:S01]  /*0330*/  IMAD.MOV.U32 R18, RZ, RZ, R6 ;  /* 0x000000ffff127224 */ /* 0x000fe200078e0006 */
[----:B------:R-:W-:Y:S02]  /*0340*/  IADD3 R22, P1, PT, R8, 0x8, RZ ;  /* 0x0000000808167810 */ /* 0x000fe40007f3e0ff */
[----:B------:R-:W-:-:S02]  /*0350*/  IADD3 R6, P2, PT, R6, 0x10, RZ ;  /* 0x0000001006067810 */ /* 0x000fc40007f5e0ff */
[----:B------:R-:W-:Y:S01]  /*0360*/  MOV R19, R9 ;  /* 0x0000000900137202 */ /* 0x000fe20000000f00 */
[----:B------:R-:W-:Y:S02]  /*0370*/  IMAD.X R24, RZ, RZ, R23, P1 ;  /* 0x000000ffff187224 */ /* 0x000fe400008e0617 */
[----:B------:R-:W-:Y:S01]  /*0380*/  IMAD.X R9, RZ, RZ, R9, P2 ;  /* 0x000000ffff097224 */ /* 0x000fe200010e0609 */
[----:B--2---:R-:W-:-:S14]  /*0390*/  DSETP.GE.AND P0, PT, R16, R20, PT ;  /* 0x000000141000722a */ /* 0x004fdc0003f06000 */
[----:B------:R-:W-:Y:S05]  /*03a0*/  @!P0 BRA `(.L_x_3) ;  /* 0x00000000000c8947 */ /* 0x000fea0003800000 */
[----:B------:R-:W2:Y:S02]  /*03b0*/  LDG.E.64 R18, desc[UR8][R18.64+0x8] ;  /* 0x0000080812127981 */ /* 0x000ea4000c1e1b00 */
[----:B--2---:R-:W-:-:S14]  /*03c0*/  DSETP.GTU.AND P0, PT, R16, R18, PT ;  /* 0x000000121000722a */ /* 0x004fdc0003f0c000 */
[----:B------:R-:W-:Y:S05]  /*03d0*/  @!P0 BRA `(.L_x_4) ;  /* 0x00000000009c8947 */ /* 0x000fea0003800000 */
.L_x_3:
[----:B------:R-:W-:Y:S02]  /*03e0*/  ISETP.NE.AND P0, PT, R14, 0x1, PT ;  /* 0x000000010e00780c */ /* 0x000fe40003f05270 */
[----:B------:R-:W-:-:S04]  /*03f0*/  IADD3 R4, P1, PT, R4, 0x8, RZ ;  /* 0x0000000804047810 */ /* 0x000fc80007f3e0ff */
[----:B------:R-:W-:-:S07]  /*0400*/  IADD3.X R7, PT, PT, RZ, R7, RZ, P1, !PT ;  /* 0x00000007ff077210 */ /* 0x000fce0000ffe4ff */
[----:B------:R-:W-:Y:S05]  /*0410*/  @!P0 BRA `(.L_x_2) ;  /* 0x00000000006c8947 */ /* 0x000fea0003800000 */
[----:B------:R-:W-:Y:S01]  /*0420*/  IMAD.MOV.U32 R8, RZ, RZ, R22 ;  /* 0x000000ffff087224 */ /* 0x000fe200078e0016 */
[----:B------:R-:W-:Y:S01]  /*0430*/  MOV R20, R6 ;  /* 0x0000000600147202 */ /* 0x000fe20000000f00 */
[----:B------:R-:W-:Y:S02]  /*0440*/  IMAD.MOV.U32 R23, RZ, RZ, R24 ;  /* 0x000000ffff177224 */ /* 0x000fe400078e0018 */
[----:B------:R-:W-:Y:S02]  /*0450*/  IMAD.MOV.U32 R25, RZ, RZ, R9 ;  /* 0x000000ffff197224 */ /* 0x000fe400078e0009 */
[----:B------:R-:W-:-:S07]  /*0460*/  IMAD.MOV.U32 R21, RZ, RZ, 0x1 ;  /* 0x00000001ff157424 */ /* 0x000fce00078e00ff */
.L_x_6:
[----:B------:R-:W-:-:S05]  /*0470*/  MOV R22, R8 ;  /* 0x0000000800167202 */ /* 0x000fca0000000f00 */
[----:B------:R-:W2:Y:S01]  /*0480*/  LDG.E.64 R18, desc[UR8][R22.64+0x8] ;  /* 0x0000080816127981 */ /* 0x000ea2000c1e1b00 */
[----:B------:R-:W-:Y:S02]  /*0490*/  IADD3 R24, P2, PT, R8, 0x8, RZ ;  /* 0x0000000808187810 */ /* 0x000fe40007f5e0ff */
[----:B------:R-:W-:-:S03]  /*04a0*/  IADD3 R6, P1, PT, R20, 0x8, RZ ;  /* 0x0000000814067810 */ /* 0x000fc60007f3e0ff */
[----:B------:R-:W-:Y:S02]  /*04b0*/  IMAD.X R26, RZ, RZ, R23, P2 ;  /* 0x000000ffff1a7224 */ /* 0x000fe400010e0617 */
[----:B------:R-:W-:Y:S01]  /*04c0*/  IMAD.X R9, RZ, RZ, R25, P1 ;  /* 0x000000ffff097224 */ /* 0x000fe200008e0619 */
[----:B--2---:R-:W-:-:S14]  /*04d0*/  DSETP.GE.AND P0, PT, R16, R18, PT ;  /* 0x000000121000722a */ /* 0x004fdc0003f06000 */
[----:B------:R-:W-:Y:S05]  /*04e0*/  @!P0 BRA `(.L_x_5) ;  /* 0x0000000000148947 */ /* 0x000fea0003800000 */
[----:B------:R-:W-:Y:S01]  /*04f0*/  MOV R18, R20 ;  /* 0x0000001400127202 */ /* 0x000fe20000000f00 */
[----:B------:R-:W-:-:S06]  /*0500*/  IMAD.MOV.U32 R19, RZ, RZ, R25 ;  /* 0x000000ffff137224 */ /* 0x000fcc00078e0019 */
[----:B------:R-:W2:Y:S02]  /*0510*/  LDG.E.64 R18, desc[UR8][R18.64] ;  /* 0x0000000812127981 */ /* 0x000ea4000c1e1b00 */
[----:B--2---:R-:W-:-:S14]  /*0520*/  DSETP.GTU.AND P0, PT, R16, R18, PT ;  /* 0x000000121000722a */ /* 0x004fdc0003f0c000 */
[----:B------:R-:W-:Y:S05]  /*0530*/  @!P0 BRA `(.L_x_4) ;  /* 0x0000000000448947 */ /* 0x000fea0003800000 */
.L_x_5:
[----:B------:R-:W-:Y:S01]  /*0540*/  VIADD R21, R21, 0x1 ;  /* 0x0000000115157836 */ /* 0x000fe20000000000 */
[----:B------:R-:W-:Y:S01]  /*0550*/  IADD3 R4, P1, PT, R4, 0x8, RZ ;  /* 0x0000000804047810 */ /* 0x000fe20007f3e0ff */
[----:B------:R-:W-:Y:S01]  /*0560*/  IMAD.MOV.U32 R23, RZ, RZ, R26 ;  /* 0x000000ffff177224 */ /* 0x000fe200078e001a */
[----:B------:R-:W-:Y:S01]  /*0570*/  MOV R8, R24 ;  /* 0x0000001800087202 */ /* 0x000fe20000000f00 */
[----:B------:R-:W-:Y:S01]  /*0580*/  IMAD.MOV.U32 R20, RZ, RZ, R6 ;  /* 0x000000ffff147224 */ /* 0x000fe200078e0006 */
[----:B------:R-:W-:Y:S01]  /*0590*/  ISETP.NE.AND P0, PT, R21, R14, PT ;  /* 0x0000000e1500720c */ /* 0x000fe20003f05270 */
[----:B------:R-:W-:Y:S01]  /*05a0*/  IMAD.X R7, RZ, RZ, R7, P1 ;  /* 0x000000ffff077224 */ /* 0x000fe200008e0607 */
[----:B------:R-:W-:-:S11]  /*05b0*/  MOV R25, R9 ;  /* 0x0000000900197202 */ /* 0x000fd60000000f00 */
[----:B------:R-:W-:Y:S05]  /*05c0*/  @P0 BRA `(.L_x_6) ;  /* 0xfffffffc00a80947 */ /* 0x000fea000383ffff */
.L_x_2:
[----:B------:R-:W0:Y:S01]  /*05d0*/  LDC R2, c[0x0][0x3a8] ;  /* 0x0000ea00ff027b82 */ /* 0x000e220000000800 */
[----:B------:R-:W-:Y:S01]  /*05e0*/  IMAD.MOV.U32 R5, RZ, RZ, R3 ;  /* 0x000000ffff057224 */ /* 0x000fe200078e0003 */
[----:B0-----:R-:W-:-:S13]  /*05f0*/  ISETP.NE.AND P0, PT, R3, R2, PT ;  /* 0x000000020300720c */ /* 0x001fda0003f05270 */
[----:B------:R-:W-:Y:S05]  /*0600*/  @P0 BRA `(.L_x_7) ;  /* 0xfffffff800dc0947 */ /* 0x000fea000383ffff */
[----:B------:R-:W0:Y:S01]  /*0610*/  LDCU UR4, c[0x0][0x3a8] ;  /* 0x00007500ff0477ac */ /* 0x000e220008000800 */
[----:B------:R-:W-:Y:S01]  /*0620*/  IADD3 R3, PT, PT, R2, 0x1, RZ ;  /* 0x0000000102037810 */ /* 0x000fe20007ffe0ff */
[----:B0-----:R-:W-:Y:S01]  /*0630*/  IMAD.U32 R2, RZ, RZ, UR4 ;  /* 0x00000004ff027e24 */ /* 0x001fe2000f8e00ff */
[----:B------:R-:W-:Y:S06]  /*0640*/  BRA `(.L_x_8) ;  /* 0x0000000000307947 */ /* 0x000fec0003800000 */
.L_x_4:
[----:B------:R-:W0:Y:S01]  /*0650*/  LDC.64 R16, c[0x0][0x390] ;  /* 0x0000e400ff107b82 */ /* 0x000e220000000a00 */
[----:B------:R-:W-:Y:S02]  /*0660*/  IADD3 R4, P0, PT, R4, 0x10, RZ ;  /* 0x0000001004047810 */ /* 0x000fe40007f1e0ff */
[----:B------:R-:W-:Y:S02]  /*0670*/  IADD3 R8, P1, PT, R8, 0x10, RZ ;  /* 0x0000001008087810 */ /* 0x000fe40007f3e0ff */
[----:B------:R-:W-:Y:S01]  /*0680*/  IADD3 R15, PT, PT, R15, 0x1, RZ ;  /* 0x000000010f0f7810 */ /* 0x000fe20007ffe0ff */
[----:B------:R-:W-:Y:S02]  /*0690*/  IMAD.X R7, RZ, RZ, R7, P0 ;  /* 0x000000ffff077224 */ /* 0x000fe400000e0607 */
[----:B------:R-:W-:Y:S02]  /*06a0*/  IMAD.X R23, RZ, RZ, R23, P1 ;  /* 0x000000ffff177224 */ /* 0x000fe400008e0617 */
[----:B0-----:R-:W-:-:S03]  /*06b0*/  IMAD.WIDE R16, R2, 0x8, R16 ;  /* 0x0000000802107825 */ /* 0x001fc600078e0210 */
[----:B------:R-:W-:-:S04]  /*06c0*/  ISETP.GE.U32.AND P0, PT, R4, R16, PT ;  /* 0x000000100400720c */ /* 0x000fc80003f06070 */
[----:B------:R-:W-:-:S13]  /*06d0*/  ISETP.GE.U32.AND.EX P0, PT, R7, R17, PT, P0 ;  /* 0x000000110700720c */ /* 0x000fda0003f06100 */
[----:B------:R-:W-:Y:S05]  /*06e0*/  @!P0 BRA `(.L_x_9) ;  /* 0xfffffff800ec8947 */ /* 0x000fea000383ffff */
.L_x_1:
[----:B------:R0:W-:Y:S01]  /*06f0*/  STG.E desc[UR8][R10.64], R5 ;  /* 0x000000050a007986 */ /* 0x0001e2000c101908 */
[----:B------:R-:W-:-:S07]  /*0700*/  IMAD.MOV.U32 R2, RZ, RZ, R5 ;  /* 0x000000ffff027224 */ /* 0x000fce00078e0005 */
.L_x_8:
[----:B------:R-:W-:Y:S05]  /*0710*/  BSYNC.RECONVERGENT B0 ;  /* 0x0000000000007941 */ /* 0x000fea0003800200 */
.L_x_0:
[----:B------:R-:W1:Y:S01]  /*0720*/  LDCU UR4, c[0x0][0x3a8] ;  /* 0x00007500ff0477ac */ /* 0x000e620008000800 */
[----:B0-----:R-:W0:Y:S01]  /*0730*/  LDC.64 R4, c[0x0][0x3b8] ;  /* 0x0000ee00ff047b82 */ /* 0x001e220000000a00 */
[----:B------:R-:W-:Y:S01]  /*0740*/  BSSY.RECONVERGENT B0, `(.L_x_10) ;  /* 0x00000a7000007945 */ /* 0x000fe20003800200 */
[----:B-1----:R-:W-:-:S06]  /*0750*/  MOV R17, UR4 ;  /* 0x0000000400117c02 */ /* 0x002fcc0008000f00 */
[----:B------:R-:W-:Y:S01]  /*0760*/  BAR.SYNC.DEFER_BLOCKING 0x0 ;  /* 0x0000000000007b1d */ /* 0x000fe20000010000 */
[C---:B------:R-:W-:Y:S01]  /*0770*/  ISETP.GE.AND P0, PT, R0.reuse, R17, PT ;  /* 0x000000110000720c */ /* 0x040fe20003f06270 */
[----:B0-----:R-:W-:-:S12]  /*0780*/  IMAD.WIDE R14, R0, 0x4, R4 ;  /* 0x00000004000e7825 */ /* 0x001fd800078e0204 */
[----:B------:R-:W-:Y:S05]  /*0790*/  @P0 BRA `(.L_x_11) ;  /* 0x0000000800840947 */ /* 0x000fea0003800000 */
[----:B------:R-:W0:Y:S01]  /*07a0*/  LDCU UR5, c[0x0][0x38c] ;  /* 0x00007180ff0577ac */ /* 0x000e220008000800 */
[----:B------:R-:W-:Y:S01]  /*07b0*/  IMAD.MOV.U32 R23, RZ, RZ, RZ ;  /* 0x000000ffff177224 */ /* 0x000fe200078e00ff */
[----:B0-----:R-:W-:-:S09]  /*07c0*/  UISETP.GE.AND UP0, UPT, UR5, 0x1, UPT ;  /* 0x000000010500788c */ /* 0x001fd2000bf06270 */
[----:B------:R-:W-:Y:S05]  /*07d0*/  BRA.U !UP0, `(.L_x_12) ;  /* 0x0000000908707547 */ /* 0x000fea000b800000 */
[----:B------:R-:W-:Y:S01]  /*07e0*/  UISETP.GE.U32.AND UP0, UPT, UR5, 0x10, UPT ;  /* 0x000000100500788c */ /* 0x000fe2000bf06070 */
[----:B------:R-:W-:Y:S01]  /*07f0*/  HFMA2 R23, -RZ, RZ, 0, 0 ;  /* 0x00000000ff177431 */ /* 0x000fe200000001ff */
[----:B------:R-:W-:Y:S01]  /*0800*/  ULOP3.LUT UR4, UR5, 0xf, URZ, 0xc0, !UPT ;  /* 0x0000000f05047892 */ /* 0x000fe2000f8ec0ff */
[----:B------:R-:W-:-:S03]  /*0810*/  IMAD.MOV.U32 R16, RZ, RZ, RZ ;  /* 0x000000ffff107224 */ /* 0x000fc600078e00ff */
[----:B------:R-:W-:-:S03]  /*0820*/  UISETP.NE.AND UP1, UPT, UR4, URZ, UPT ;  /* 0x000000ff0400728c */ /* 0x000fc6000bf25270 */
[----:B------:R-:W-:Y:S08]  /*0830*/  BRA.U !UP0, `(.L_x_13) ;  /* 0x0000000508247547 */ /* 0x000ff0000b800000 */
[----:B------:R-:W0:Y:S01]  /*0840*/  LDC.64 R6, c[0x0][0x3b0] ;  /* 0x0000ec00ff067b82 */ /* 0x000e220000000a00 */
[----:B------:R-:W-:Y:S01]  /*0850*/  ULOP3.LUT UR6, UR5, 0x7ffffff0, URZ, 0xc0, !UPT ;  /* 0x7ffffff005067892 */ /* 0x000fe2000f8ec0ff */
[----:B------:R-:W-:Y:S02]  /*0860*/  IMAD.MOV.U32 R19, RZ, RZ, RZ ;  /* 0x000000ffff137224 */ /* 0x000fe400078e00ff */
[----:B------:R-:W-:-:S03]  /*0870*/  IMAD.MOV.U32 R23, RZ, RZ, RZ ;  /* 0x000000ffff177224 */ /* 0x000fc600078e00ff */
[----:B------:R-:W-:-:S07]  /*0880*/  MOV R16, UR6 ;  /* 0x0000000600107c02 */ /* 0x000fce0008000f00 */
.L_x_14:
[----:B0-----:R-:W-:-:S05]  /*0890*/  IMAD.WIDE.U32 R8, R19, 0x4, R6 ;  /* 0x0000000413087825 */ /* 0x001fca00078e0006 */
[----:B------:R-:W2:Y:S04]  /*08a0*/  LDG.E R21, desc[UR8][R8.64] ;  /* 0x0000000808157981 */ /* 0x000ea8000c1e1900 */
[----:B------:R-:W3:Y:S04]  /*08b0*/  LDG.E R20, desc[UR8][R8.64+0x4] ;  /* 0x0000040808147981 */ /* 0x000ee8000c1e1900 */
[----:B------:R-:W4:Y:S04]  /*08c0*/  LDG.E R22, desc[UR8][R8.64+0x8] ;  /* 0x0000080808167981 */ /* 0x000f28000c1e1900 */
[----:B------:R-:W5:Y:S04]  /*08d0*/  LDG.E R25, desc[UR8][R8.64+0xc] ;  /* 0x00000c0808197981 */ /* 0x000f68000c1e1900 */
[----:B------:R-:W5:Y:S04]  /*08e0*/  LDG.E R27, desc[UR8][R8.64+0x10] ;  /* 0x00001008081b7981 */ /* 0x000f68000c1e1900 */
[----:B------:R-:W5:Y:S04]  /*08f0*/  LDG.E R18, desc[UR8][R8.64+0x14] ;  /* 0x0000140808127981 */ /* 0x000f68000c1e1900 */
[----:B------:R-:W5:Y:S04]  /*0900*/  LDG.E R29, desc[UR8][R8.64+0x18] ;  /* 0x00001808081d7981 */ /* 0x000f68000c1e1900 */
[----:B------:R-:W5:Y:S01]  /*0910*/  LDG.E R24, desc[UR8][R8.64+0x3c] ;  /* 0x00003c0808187981 */ /* 0x000f62000c1e1900 */
[----:B--2---:R-:W-:-:S03]  /*0920*/  ISETP.NE.AND P0, PT, R21, R0, PT ;  /* 0x000000001500720c */ /* 0x004fc60003f05270 */
[----:B------:R-:W2:Y:S01]  /*0930*/  LDG.E R21, desc[UR8][R8.64+0x1c] ;  /* 0x00001c0808157981 */ /* 0x000ea2000c1e1900 */
[----:B---3--:R-:W-:Y:S01]  /*0940*/  ISETP.NE.AND P1, PT, R20, R0, PT ;  /* 0x000000001400720c */ /* 0x008fe20003f25270 */
[----:B------:R-:W-:-:S08]  /*0950*/  VIADD R20, R23, 0x1 ;  /* 0x0000000117147836 */ /* 0x000fd00000000000 */
[----:B------:R-:W-:Y:S01]  /*0960*/  @P0 IMAD.MOV R20, RZ, RZ, R23 ;  /* 0x000000ffff140224 */ /* 0x000fe200078e0217 */
[-C--:B----4-:R-:W-:Y:S01]  /*0970*/  ISETP.NE.AND P0, PT, R22, R0.reuse, PT ;  /* 0x000000001600720c */ /* 0x090fe20003f05270 */
[----:B------:R-:W3:Y:S03]  /*0980*/  LDG.E R23, desc[UR8][R8.64+0x20] ;  /* 0x0000200808177981 */ /* 0x000ee6000c1e1900 */
[----:B------:R-:W-:Y:S01]  /*0990*/  IADD3 R22, PT, PT, R20, 0x1, RZ ;  /* 0x0000000114167810 */ /* 0x000fe20007ffe0ff */
[----:B------:R-:W-:Y:S01]  /*09a0*/  @P1 IMAD.MOV R22, RZ, RZ, R20 ;  /* 0x000000ffff161224 */ /* 0x000fe200078e0214 */
[----:B-----5:R-:W-:Y:S02]  /*09b0*/  ISETP.NE.AND P1, PT, R25, R0, PT ;  /* 0x000000001900720c */ /* 0x020fe40003f25270 */
[----:B------:R-:W4:Y:S01]  /*09c0*/  LDG.E R25, desc[UR8][R8.64+0x24] ;  /* 0x0000240808197981 */ /* 0x000f22000c1e1900 */
[----:B------:R-:W-:-:S04]  /*09d0*/  VIADD R20, R22, 0x1 ;  /* 0x0000000116147836 */ /* 0x000fc80000000000 */
[----:B------:R-:W-:Y:S02]  /*09e0*/  @P0 IADD3 R20, PT, PT, R22, RZ, RZ ;  /* 0x000000ff16140210 */ /* 0x000fe40007ffe0ff */
[-C--:B------:R-:W-:Y:S02]  /*09f0*/  ISETP.NE.AND P0, PT, R27, R0.reuse, PT ;  /* 0x000000001b00720c */ /* 0x080fe40003f05270 */
[----:B------:R-:W5:Y:S01]  /*0a00*/  LDG.E R27, desc[UR8][R8.64+0x28] ;  /* 0x00002808081b7981 */ /* 0x000f62000c1e1900 */
[----:B------:R-:W-:Y:S02]  /*0a10*/  VIADD R22, R20, 0x1 ;  /* 0x0000000114167836 */ /* 0x000fe40000000000 */
[----:B------:R-:W-:Y:S01]  /*0a20*/  @P1 IMAD.MOV R22, RZ, RZ, R20 ;  /* 0x000000ffff161224 */ /* 0x000fe200078e0214 */
[----:B------:R-:W-:Y:S02]  /*0a30*/  ISETP.NE.AND P1, PT, R18, R0, PT ;  /* 0x000000001200720c */ /* 0x000fe40003f25270 */
[----:B------:R-:W5:Y:S02]  /*0a40*/  LDG.E R18, desc[UR8][R8.64+0x2c] ;  /* 0x00002c0808127981 */ /* 0x000f64000c1e1900 */
[----:B------:R-:W-:-:S03]  /*0a50*/  IADD3 R20, PT, PT, R22, 0x1, RZ ;  /* 0x0000000116147810 */ /* 0x000fc60007ffe0ff */
[----:B------:R-:W-:Y:S01]  /*0a60*/  @P0 IMAD.MOV R20, RZ, RZ, R22 ;  /* 0x000000ffff140224 */ /* 0x000fe200078e0216 */
[----:B------:R-:W-:Y:S02]  /*0a70*/  ISETP.NE.AND P0, PT, R29, R0, PT ;  /* 0x000000001d00720c */ /* 0x000fe40003f05270 */
[----:B------:R-:W5:Y:S01]  /*0a80*/  LDG.E R29, desc[UR8][R8.64+0x30] ;  /* 0x00003008081d7981 */ /* 0x000f62000c1e1900 */
[C---:B------:R-:W-:Y:S02]  /*0a90*/  VIADD R22, R20.reuse, 0x1 ;  /* 0x0000000114167836 */ /* 0x040fe40000000000 */
[----:B------:R-:W-:-:S05]  /*0aa0*/  @P1 IADD3 R22, PT, PT, R20, RZ, RZ ;  /* 0x000000ff14161210 */ /* 0x000fca0007ffe0ff */
[----:B------:R-:W-:-:S03]  /*0ab0*/  VIADD R20, R22, 0x1 ;  /* 0x0000000116147836 */ /* 0x000fc60000000000 */
[----:B------:R-:W-:Y:S02]  /*0ac0*/  @P0 IMAD.MOV R20, RZ, RZ, R22 ;  /* 0x000000ffff140224 */ /* 0x000fe400078e0216 */
[----:B------:R-:W5:Y:S01]  /*0ad0*/  LDG.E R22, desc[UR8][R8.64+0x34] ;  /* 0x0000340808167981 */ /* 0x000f62000c1e1900 */
[----:B--2---:R-:W-:-:S03]  /*0ae0*/  ISETP.NE.AND P0, PT, R21, R0, PT ;  /* 0x000000001500720c */ /* 0x004fc60003f05270 */
[----:B------:R0:W2:Y:S01]  /*0af0*/  LDG.E R21, desc[UR8][R8.64+0x38] ;  /* 0x0000380808157981 */ /* 0x0000a2000c1e1900 */
[----:B---3--:R-:W-:Y:S02]  /*0b00*/  ISETP.NE.AND P1, PT, R23, R0, PT ;  /* 0x000000001700720c */ /* 0x008fe40003f25270 */
[----:B------:R-:W-:-:S07]  /*0b10*/  IADD3 R23, PT, PT, R20, 0x1, RZ ;  /* 0x0000000114177810 */ /* 0x000fce0007ffe0ff */
[----:B------:R-:W-:Y:S01]  /*0b20*/  @P0 IMAD.MOV R23, RZ, RZ, R20 ;  /* 0x000000ffff170224 */ /* 0x000fe200078e0214 */
[----:B----4-:R-:W-:-:S03]  /*0b30*/  ISETP.NE.AND P0, PT, R25, R0, PT ;  /* 0x000000001900720c */ /* 0x010fc60003f05270 */
[C---:B------:R-:W-:Y:S01]  /*0b40*/  VIADD R20, R23.reuse, 0x1 ;  /* 0x0000000117147836 */ /* 0x040fe20000000000 */
[----:B------:R-:W-:Y:S02]  /*0b50*/  @P1 IADD3 R20, PT, PT, R23, RZ, RZ ;  /* 0x000000ff17141210 */ /* 0x000fe40007ffe0ff */
[----:B-----5:R-:W-:-:S03]  /*0b60*/  ISETP.NE.AND P1, PT, R27, R0, PT ;  /* 0x000000001b00720c */ /* 0x020fc60003f25270 */
[----:B------:R-:W-:-:S04]  /*0b70*/  VIADD R23, R20, 0x1 ;  /* 0x0000000114177836 */ /* 0x000fc80000000000 */
[----:B------:R-:W-:Y:S01]  /*0b80*/  @P0 IMAD.MOV R23, RZ, RZ, R20 ;  /* 0x000000ffff170224 */ /* 0x000fe200078e0214 */
[----:B------:R-:W-:-:S04]  /*0b90*/  ISETP.NE.AND P0, PT, R18, R0, PT ;  /* 0x000000001200720c */ /* 0x000fc80003f05270 */
[----:B0-----:R-:W-:Y:S01]  /*0ba0*/  IADD3 R8, PT, PT, R23, 0x1, RZ ;  /* 0x0000000117087810 */ /* 0x001fe20007ffe0ff */
[----:B------:R-:W-:Y:S01]  /*0bb0*/  @P1 IMAD.MOV R8, RZ, RZ, R23 ;  /* 0x000000ffff081224 */ /* 0x000fe200078e0217 */
[----:B------:R-:W-:-:S03]  /*0bc0*/  ISETP.NE.AND P1, PT, R29, R0, PT ;  /* 0x000000001d00720c */ /* 0x000fc60003f25270 */
[----:B------:R-:W-:-:S04]  /*0bd0*/  VIADD R9, R8, 0x1 ;  /* 0x0000000108097836 */ /* 0x000fc80000000000 */
[----:B------:R-:W-:-:S05]  /*0be0*/  @P0 IADD3 R9, PT, PT, R8, RZ, RZ ;  /* 0x000000ff08090210 */ /* 0x000fca0007ffe0ff */
[----:B------:R-:W-:Y:S01]  /*0bf0*/  VIADD R8, R9, 0x1 ;  /* 0x0000000109087836 */ /* 0x000fe20000000000 */
[----:B------:R-:W-:Y:S01]  /*0c00*/  ISETP.NE.AND P0, PT, R22, R0, PT ;  /* 0x000000001600720c */ /* 0x000fe20003f05270 */
[----:B------:R-:W-:Y:S01]  /*0c10*/  @P1 IMAD.MOV R8, RZ, RZ, R9 ;  /* 0x000000ffff081224 */ /* 0x000fe200078e0209 */
[----:B------:R-:W-:-:S04]  /*0c20*/  IADD3 R19, PT, PT, R19, 0x10, RZ ;  /* 0x0000001013137810 */ /* 0x000fc80007ffe0ff */
[----:B------:R-:W-:-:S07]  /*0c30*/  IADD3 R9, PT, PT, R8, 0x1, RZ ;  /* 0x0000000108097810 */ /* 0x000fce0007ffe0ff */
[----:B------:R-:W-:-:S04]  /*0c40*/  @P0 IMAD.MOV R9, RZ, RZ, R8 ;  /* 0x000000ffff090224 */ /* 0x000fc800078e0208 */
[----:B------:R-:W-:Y:S01]  /*0c50*/  VIADD R8, R9, 0x1 ;  /* 0x0000000109087836 */ /* 0x000fe20000000000 */
[-C--:B------:R-:W-:Y:S02]  /*0c60*/  ISETP.NE.AND P0, PT, R24, R0.reuse, PT ;  /* 0x000000001800720c */ /* 0x080fe40003f05270 */
[----:B--2---:R-:W-:-:S13]  /*0c70*/  ISETP.NE.AND P1, PT, R21, R0, PT ;  /* 0x000000001500720c */ /* 0x004fda0003f25270 */
[----:B------:R-:W-:Y:S01]  /*0c80*/  @P1 IMAD.MOV R8, RZ, RZ, R9 ;  /* 0x000000ffff081224 */ /* 0x000fe200078e0209 */
[----:B------:R-:W-:-:S03]  /*0c90*/  ISETP.NE.AND P1, PT, R19, R16, PT ;  /* 0x000000101300720c */ /* 0x000fc60003f25270 */
[C---:B------:R-:W-:Y:S01]  /*0ca0*/  VIADD R23, R8.reuse, 0x1 ;  /* 0x0000000108177836 */ /* 0x040fe20000000000 */
[----:B------:R-:W-:-:S09]  /*0cb0*/  @P0 IADD3 R23, PT, PT, R8, RZ, RZ ;  /* 0x000000ff08170210 */ /* 0x000fd20007ffe0ff */
[----:B------:R-:W-:Y:S05]  /*0cc0*/  @P1 BRA `(.L_x_14) ;  /* 0xfffffff800f01947 */ /* 0x000fea000383ffff */
.L_x_13:
[----:B------:R-:W-:Y:S05]  /*0cd0*/  BRA.U !UP1, `(.L_x_12) ;  /* 0x0000000509307547 */ /* 0x000fea000b800000 */
[----:B------:R-:W-:Y:S02]  /*0ce0*/  UISETP.GE.U32.AND UP0, UPT, UR4, 0x8, UPT ;  /* 0x000000080400788c */ /* 0x000fe4000bf06070 */
[----:B------:R-:W-:-:S04]  /*0cf0*/  ULOP3.LUT UR6, UR5, 0x7, URZ, 0xc0, !UPT ;  /* 0x0000000705067892 */ /* 0x000fc8000f8ec0ff */
[----:B------:R-:W-:-:S03]  /*0d00*/  UISETP.NE.AND UP1, UPT, UR6, URZ, UPT ;  /* 0x000000ff0600728c */ /* 0x000fc6000bf25270 */
[----:B------:R-:W-:Y:S08]  /*0d10*/  BRA.U !UP0, `(.L_x_15) ;  /* 0x00000001088c7547 */ /* 0x000ff0000b800000 */
[----:B------:R-:W0:Y:S02]  /*0d20*/  LDC.64 R6, c[0x0][0x3b0] ;  /* 0x0000ec00ff067b82 */ /* 0x000e240000000a00 */
        /* <DEDUP_REMOVED lines=8> */
[----:B------:R0:W5:Y:S01]  /*0db0*/  LDG.E R20, desc[UR8][R6.64+0x1c] ;  /* 0x00001c0806147981 */ /* 0x000162000c1e1900 */
[----:B------:R-:W-:-:S02]  /*0dc0*/  VIADD R8, R23, 0x1 ;  /* 0x0000000117087836 */ /* 0x000fc40000000000 */
[----:B------:R-:W-:Y:S01]  /*0dd0*/  VIADD R16, R16, 0x8 ;  /* 0x0000000810107836 */ /* 0x000fe20000000000 */
[-C--:B--2---:R-:W-:Y:S02]  /*0de0*/  ISETP.NE.AND P0, PT, R9, R0.reuse, PT ;  /* 0x000000000900720c */ /* 0x084fe40003f05270 */
[----:B---3--:R-:W-:-:S11]  /*0df0*/  ISETP.NE.AND P1, PT, R19, R0, PT ;  /* 0x000000001300720c */ /* 0x008fd60003f25270 */
[----:B------:R-:W-:Y:S01]  /*0e00*/  @P0 IMAD.MOV R8, RZ, RZ, R23 ;  /* 0x000000ffff080224 */ /* 0x000fe200078e0217 */
[----:B----4-:R-:W-:-:S04]  /*0e10*/  ISETP.NE.AND P0, PT, R21, R0, PT ;  /* 0x000000001500720c */ /* 0x010fc80003f05270 */
[----:B------:R-:W-:Y:S01]  /*0e20*/  IADD3 R9, PT, PT, R8, 0x1, RZ ;  /* 0x0000000108097810 */ /* 0x000fe20007ffe0ff */
[----:B------:R-:W-:Y:S01]  /*0e30*/  @P1 IMAD.MOV R9, RZ, RZ, R8 ;  /* 0x000000ffff091224 */ /* 0x000fe200078e0208 */
[----:B-----5:R-:W-:-:S03]  /*0e40*/  ISETP.NE.AND P1, PT, R25, R0, PT ;  /* 0x000000001900720c */ /* 0x020fc60003f25270 */
[----:B------:R-:W-:-:S04]  /*0e50*/  VIADD R8, R9, 0x1 ;  /* 0x0000000109087836 */ /* 0x000fc80000000000 */
[----:B------:R-:W-:Y:S02]  /*0e60*/  @P0 IADD3 R8, PT, PT, R9, RZ, RZ ;  /* 0x000000ff09080210 */ /* 0x000fe40007ffe0ff */
[----:B------:R-:W-:-:S03]  /*0e70*/  ISETP.NE.AND P0, PT, R27, R0, PT ;  /* 0x000000001b00720c */ /* 0x000fc60003f05270 */
[----:B0-----:R-:W-:Y:S02]  /*0e80*/  VIADD R6, R8, 0x1 ;  /* 0x0000000108067836 */ /* 0x001fe40000000000 */
[----:B------:R-:W-:Y:S01]  /*0e90*/  @P1 IMAD.MOV R6, RZ, RZ, R8 ;  /* 0x000000ffff061224 */ /* 0x000fe200078e0208 */
[----:B------:R-:W-:-:S04]  /*0ea0*/  ISETP.NE.AND P1, PT, R29, R0, PT ;  /* 0x000000001d00720c */ /* 0x000fc80003f25270 */
[----:B------:R-:W-:-:S03]  /*0eb0*/  IADD3 R7, PT, PT, R6, 0x1, RZ ;  /* 0x0000000106077810 */ /* 0x000fc60007ffe0ff */
[----:B------:R-:W-:Y:S01]  /*0ec0*/  @P0 IMAD.MOV R7, RZ, RZ, R6 ;  /* 0x000000ffff070224 */ /* 0x000fe200078e0206 */
[----:B------:R-:W-:-:S03]  /*0ed0*/  ISETP.NE.AND P0, PT, R18, R0, PT ;  /* 0x000000001200720c */ /* 0x000fc60003f05270 */
[C---:B------:R-:W-:Y:S02]  /*0ee0*/  VIADD R6, R7.reuse, 0x1 ;  /* 0x0000000107067836 */ /* 0x040fe40000000000 */
[----:B------:R-:W-:Y:S02]  /*0ef0*/  @P1 IADD3 R6, PT, PT, R7, RZ, RZ ;  /* 0x000000ff07061210 */ /* 0x000fe40007ffe0ff */
[----:B------:R-:W-:-:S03]  /*0f00*/  ISETP.NE.AND P1, PT, R20, R0, PT ;  /* 0x000000001400720c */ /* 0x000fc60003f25270 */
[----:B------:R-:W-:-:S03]  /*0f10*/  VIADD R7, R6, 0x1 ;  /* 0x0000000106077836 */ /* 0x000fc60000000000 */
[----:B------:R-:W-:-:S05]  /*0f20*/  @P0 IMAD.MOV R7, RZ, RZ, R6 ;  /* 0x000000ffff070224 */ /* 0x000fca00078e0206 */
[----:B------:R-:W-:Y:S02]  /*0f30*/  IADD3 R23, PT, PT, R7, 0x1, RZ ;  /* 0x0000000107177810 */ /* 0x000fe40007ffe0ff */
[----:B------:R-:W-:-:S07]  /*0f40*/  @P1 IMAD.MOV R23, RZ, RZ, R7 ;  /* 0x000000ffff171224 */ /* 0x000fce00078e0207 */
.L_x_15:
        /* <DEDUP_REMOVED lines=10> */
[----:B------:R-:W5:Y:S01]  /*0ff0*/  LDG.E R25, desc[UR8][R6.64+0xc] ;  /* 0x00000c0806197981 */ /* 0x000f62000c1e1900 */
[----:B------:R-:W-:Y:S01]  /*1000*/  IADD3 R8, PT, PT, R23, 0x1, RZ ;  /* 0x0000000117087810 */ /* 0x000fe20007ffe0ff */
[----:B------:R-:W-:Y:S01]  /*1010*/  VIADD R16, R16, 0x4 ;  /* 0x0000000410107836 */ /* 0x000fe20000000000 */
[----:B--2---:R-:W-:-:S02]  /*1020*/  ISETP.NE.AND P0, PT, R9, R0, PT ;  /* 0x000000000900720c */ /* 0x004fc40003f05270 */
[----:B---3--:R-:W-:-:S11]  /*1030*/  ISETP.NE.AND P1, PT, R19, R0, PT ;  /* 0x000000001300720c */ /* 0x008fd60003f25270 */
[----:B------:R-:W-:Y:S01]  /*1040*/  @P0 IMAD.MOV R8, RZ, RZ, R23 ;  /* 0x000000ffff080224 */ /* 0x000fe200078e0217 */
[----:B----4-:R-:W-:-:S03]  /*1050*/  ISETP.NE.AND P0, PT, R21, R0, PT ;  /* 0x000000001500720c */ /* 0x010fc60003f05270 */
[C---:B------:R-:W-:Y:S01]  /*1060*/  VIADD R9, R8.reuse, 0x1 ;  /* 0x0000000108097836 */ /* 0x040fe20000000000 */
[----:B------:R-:W-:Y:S02]  /*1070*/  @P1 IADD3 R9, PT, PT, R8, RZ, RZ ;  /* 0x000000ff08091210 */ /* 0x000fe40007ffe0ff */
[----:B-----5:R-:W-:-:S03]  /*1080*/  ISETP.NE.AND P1, PT, R25, R0, PT ;  /* 0x000000001900720c */ /* 0x020fc60003f25270 */
[----:B------:R-:W-:-:S04]  /*1090*/  VIADD R8, R9, 0x1 ;  /* 0x0000000109087836 */ /* 0x000fc80000000000 */
[----:B------:R-:W-:-:S05]  /*10a0*/  @P0 IMAD.MOV R8, RZ, RZ, R9 ;  /* 0x000000ffff080224 */ /* 0x000fca00078e0209 */
[----:B------:R-:W-:Y:S01]  /*10b0*/  IADD3 R23, PT, PT, R8, 0x1, RZ ;  /* 0x0000000108177810 */ /* 0x000fe20007ffe0ff */
[----:B------:R-:W-:-:S07]  /*10c0*/  @P1 IMAD.MOV R23, RZ, RZ, R8 ;  /* 0x000000ffff171224 */ /* 0x000fce00078e0208 */
.L_x_16:
[----:B------:R-:W-:Y:S05]  /*10d0*/  BRA.U !UP1, `(.L_x_12) ;  /* 0x0000000109307547 */ /* 0x000fea000b800000 */
[----:B------:R-:W0:Y:S01]  /*10e0*/  LDC.64 R8, c[0x0][0x3b0] ;  /* 0x0000ec00ff087b82 */ /* 0x000e220000000a00 */
[----:B------:R-:W-:-:S05]  /*10f0*/  UMOV UR4, URZ ;  /* 0x000000ff00047c82 */ /* 0x000fca0008000000 */
.L_x_17:
[----:B0-----:R-:W-:-:S06]  /*1100*/  IMAD.WIDE.U32 R6, R16, 0x4, R8 ;  /* 0x0000000410067825 */ /* 0x001fcc00078e0008 */
[----:B------:R-:W2:Y:S01]  /*1110*/  LDG.E R7, desc[UR8][R6.64] ;  /* 0x0000000806077981 */ /* 0x000ea2000c1e1900 */
[----:B------:R-:W-:Y:S01]  /*1120*/  UIADD3 UR4, UPT, UPT, UR4, 0x1, URZ ;  /* 0x0000000104047890 */ /* 0x000fe2000fffe0ff */
[----:B------:R-:W-:Y:S01]  /*1130*/  IADD3 R18, PT, PT, R23, 0x1, RZ ;  /* 0x0000000117127810 */ /* 0x000fe20007ffe0ff */
[----:B------:R-:W-:Y:S02]  /*1140*/  VIADD R16, R16, 0x1 ;  /* 0x0000000110107836 */ /* 0x000fe40000000000 */
[----:B------:R-:W-:Y:S01]  /*1150*/  UISETP.NE.AND UP0, UPT, UR4, UR5, UPT ;  /* 0x000000050400728c */ /* 0x000fe2000bf05270 */
[----:B--2---:R-:W-:-:S13]  /*1160*/  ISETP.NE.AND P0, PT, R7, R0, PT ;  /* 0x000000000700720c */ /* 0x004fda0003f05270 */
[----:B------:R-:W-:-:S05]  /*1170*/  @P0 IMAD.MOV R18, RZ, RZ, R23 ;  /* 0x000000ffff120224 */ /* 0x000fca00078e0217 */
[----:B------:R-:W-:Y:S01]  /*1180*/  MOV R23, R18 ;  /* 0x0000001200177202 */ /* 0x000fe20000000f00 */
[----:B------:R-:W-:Y:S06]  /*1190*/  BRA.U UP0, `(.L_x_17) ;  /* 0xfffffffd00d87547 */ /* 0x000fec000b83ffff */
.L_x_12:
[----:B------:R0:W-:Y:S02]  /*11a0*/  STG.E desc[UR8][R14.64], R23 ;  /* 0x000000170e007986 */ /* 0x0001e4000c101908 */
.L_x_11:
[----:B------:R-:W-:Y:S05]  /*11b0*/  BSYNC.RECONVERGENT B0 ;  /* 0x0000000000007941 */ /* 0x000fea0003800200 */
.L_x_10:
[----:B------:R-:W-:Y:S06]  /*11c0*/  BAR.SYNC.DEFER_BLOCKING 0x0 ;  /* 0x0000000000007b1d */ /* 0x000fec0000010000 */
[----:B------:R-:W2:Y:S01]  /*11d0*/  LDG.E R7, desc[UR8][R10.64] ;  /* 0x000000080a077981 */ /* 0x000ea2000c1e1900 */
[----:B------:R-:W-:Y:S01]  /*11e0*/  BSSY.RECONVERGENT B0, `(.L_x_18) ;  /* 0x000004c000007945 */ /* 0x000fe20003800200 */
[----:B--2---:R-:W-:-:S13]  /*11f0*/  ISETP.NE.AND P0, PT, R7, -0x1, PT ;  /* 0xffffffff0700780c */ /* 0x004fda0003f05270 */
[----:B------:R-:W-:Y:S05]  /*1200*/  @!P0 BRA `(.L_x_19) ;  /* 0x0000000400248947 */ /* 0x000fea0003800000 */
[----:B------:R-:W-:Y:S01]  /*1210*/  ISETP.GE.AND P0, PT, R2, R17, PT ;  /* 0x000000110200720c */ /* 0x000fe20003f06270 */
[----:B------:R-:W-:-:S12]  /*1220*/  IMAD.WIDE R4, R7, 0x4, R4 ;  /* 0x0000000407047825 */ /* 0x000fd800078e0204 */
[----:B------:R-:W-:Y:S05]  /*1230*/  @P0 BRA `(.L_x_19) ;  /* 0x0000000400180947 */ /* 0x000fea0003800000 */
[----:B------:R1:W5:Y:S02]  /*1240*/  LDG.E R4, desc[UR8][R4.64] ;  /* 0x0000000804047981 */ /* 0x000364000c1e1900 */
.L_x_28:
[----:B------:R-:W2:Y:S08]  /*1250*/  LDC.64 R16, c[0x0][0x3a0] ;  /* 0x0000e800ff107b82 */ /* 0x000eb00000000a00 */
[----:B------:R-:W3:Y:S08]  /*1260*/  LDC.64 R8, c[0x0][0x390] ;  /* 0x0000e400ff087b82 */ /* 0x000ef00000000a00 */
[----:B------:R-:W4:Y:S01]  /*1270*/  LDC.64 R18, c[0x0][0x398] ;  /* 0x0000e600ff127b82 */ /* 0x000f220000000a00 */
[----:B--2---:R-:W-:-:S04]  /*1280*/  IMAD.WIDE.U32 R6, R2, 0x4, R16 ;  /* 0x0000000402067825 */ /* 0x004fc800078e0010 */
[----:B------:R-:W-:Y:S01]  /*1290*/  IMAD.WIDE.U32 R16, R3, 0x4, R16 ;  /* 0x0000000403107825 */ /* 0x000fe200078e0010 */
[----:B------:R-:W3:Y:S04]  /*12a0*/  LDG.E R21, desc[UR8][R6.64] ;  /* 0x0000000806157981 */ /* 0x000ee8000c1e1900 */
[----:B-1----:R-:W2:Y:S01]  /*12b0*/  LDG.E R5, desc[UR8][R16.64] ;  /* 0x0000000810057981 */ /* 0x002ea2000c1e1900 */
[----:B------:R-:W-:Y:S01]  /*12c0*/  BSSY.RECONVERGENT B1, `(.L_x_20) ;  /* 0x0000037000017945 */ /* 0x000fe20003800200 */
[C---:B---3--:R-:W-:Y:S01]  /*12d0*/  IMAD.WIDE R6, R21.reuse, 0x8, R8 ;  /* 0x0000000815067825 */ /* 0x048fe200078e0208 */
[----:B--2---:R-:W-:-:S03]  /*12e0*/  ISETP.GE.AND P0, PT, R21, R5, PT ;  /* 0x000000051500720c */ /* 0x004fc60003f06270 */
[----:B----4-:R-:W-:-:S10]  /*12f0*/  IMAD.WIDE R8, R21, 0x8, R18 ;  /* 0x0000000815087825 */ /* 0x010fd400078e0212 */
[----:B------:R-:W-:Y:S05]  /*1300*/  @P0 BRA `(.L_x_21) ;  /* 0x0000000000ac0947 */ /* 0x000fea0003800000 */
[----:B0-----:R-:W-:Y:S01]  /*1310*/  IMAD.MOV.U32 R23, RZ, RZ, RZ ;  /* 0x000000ffff177224 */ /* 0x001fe200078e00ff */
[----:B------:R-:W-:Y:S01]  /*1320*/  MOV R21, R7 ;  /* 0x0000000700157202 */ /* 0x000fe20000000f00 */
[----:B------:R-:W-:-:S07]  /*1330*/  IMAD.MOV.U32 R20, RZ, RZ, R6 ;  /* 0x000000ffff147224 */ /* 0x000fce00078e0006 */
.L_x_27:
[----:B------:R-:W2:Y:S02]  /*1340*/  LDG.E.64 R16, desc[UR8][R20.64] ;  /* 0x0000000814107981 */ /* 0x000ea4000c1e1b00 */
[----:B--2---:R-:W0:Y:S02]  /*1350*/  F2I.F64.TRUNC R22, R16 ;  /* 0x0000001000167311 */ /* 0x004e24000030d100 */
[----:B0-----:R-:W-:-:S13]  /*1360*/  ISETP.GE.AND P0, PT, R22, 0x1, PT ;  /* 0x000000011600780c */ /* 0x001fda0003f06270 */
[----:B------:R-:W-:Y:S05]  /*1370*/  @!P0 BRA `(.L_x_22) ;  /* 0x0000000000ac8947 */ /* 0x000fea0003800000 */
[----:B------:R-:W-:-:S06]  /*1380*/  IMAD.WIDE.U32 R16, R23, 0x8, R12 ;  /* 0x0000000817107825 */ /* 0x000fcc00078e000c */
[----:B------:R-:W5:Y:S01]  /*1390*/  LDG.E.64 R16, desc[UR8][R16.64] ;  /* 0x0000000810107981 */ /* 0x000f62000c1e1b00 */
[----:B------:R-:W-:Y:S01]  /*13a0*/  IADD3 R6, P0, PT, R6, 0x10, RZ ;  /* 0x0000001006067810 */ /* 0x000fe20007f1e0ff */
[----:B------:R-:W-:Y:S01]  /*13b0*/  BSSY.RELIABLE B2, `(.L_x_23) ;  /* 0x000001a000027945 */ /* 0x000fe20003800100 */
[----:B------:R-:W-:Y:S01]  /*13c0*/  IADD3 R8, P2, PT, R8, 0x10, RZ ;  /* 0x0000001008087810 */ /* 0x000fe20007f5e0ff */
[----:B------:R-:W-:Y:S01]  /*13d0*/  IMAD.MOV R22, RZ, RZ, -R22 ;  /* 0x000000ffff167224 */ /* 0x000fe200078e0a16 */
[----:B------:R-:W-:Y:S01]  /*13e0*/  IADD3 R20, P1, PT, R20, 0x10, RZ ;  /* 0x0000001014147810 */ /* 0x000fe20007f3e0ff */
[----:B------:R-:W-:Y:S02]  /*13f0*/  IMAD.X R7, RZ, RZ, R7, P0 ;  /* 0x000000ffff077224 */ /* 0x000fe400000e0607 */
[----:B------:R-:W-:Y:S01]  /*1400*/  IMAD.X R9, RZ, RZ, R9, P2 ;  /* 0x000000ffff097224 */ /* 0x000fe200010e0609 */
[----:B------:R-:W-:-:S09]  /*1410*/  IADD3.X R21, PT, PT, RZ, R21, RZ, P1, !PT ;  /* 0x00000015ff157210 */ /* 0x000fd20000ffe4ff */
.L_x_26:
[----:B------:R-:W-:Y:S01]  /*1420*/  IMAD.MOV.U32 R18, RZ, RZ, R20 ;  /* 0x000000ffff127224 */ /* 0x000fe200078e0014 */
[----:B------:R-:W-:-:S06]  /*1430*/  MOV R19, R21 ;  /* 0x0000001500137202 */ /* 0x000fcc0000000f00 */
[----:B------:R-:W2:Y:S02]  /*1440*/  LDG.E.64 R18, desc[UR8][R18.64+-0x8] ;  /* 0xfffff80812127981 */ /* 0x000ea4000c1e1b00 */
[----:B--2--5:R-:W-:-:S14]  /*1450*/  DSETP.GE.AND P0, PT, R16, R18, PT ;  /* 0x000000121000722a */ /* 0x024fdc0003f06000 */
[----:B------:R-:W-:Y:S05]  /*1460*/  @!P0 BRA `(.L_x_24) ;  /* 0x00000000000c8947 */ /* 0x000fea0003800000 */
[----:B------:R-:W2:Y:S02]  /*1470*/  LDG.E.64 R18, desc[UR8][R8.64+-0x8] ;  /* 0xfffff80808127981 */ /* 0x000ea4000c1e1b00 */
[----:B--2---:R-:W-:-:S14]  /*1480*/  DSETP.GTU.AND P0, PT, R16, R18, PT ;  /* 0x000000121000722a */ /* 0x004fdc0003f0c000 */
[----:B------:R-:W-:Y:S05]  /*1490*/  @!P0 BRA `(.L_x_25) ;  /* 0x00000000002c8947 */ /* 0x000fea0003800000 */
.L_x_24:
[----:B------:R-:W-:-:S05]  /*14a0*/  VIADD R22, R22, 0x1 ;  /* 0x0000000116167836 */ /* 0x000fca0000000000 */
[----:B------:R-:W-:-:S13]  /*14b0*/  ISETP.NE.AND P0, PT, R22, RZ, PT ;  /* 0x000000ff1600720c */ /* 0x000fda0003f05270 */
[----:B------:R-:W-:Y:S05]  /*14c0*/  @!P0 BREAK.RELIABLE B2 ;  /* 0x0000000000028942 */ /* 0x000fea0003800100 */
[----:B------:R-:W-:Y:S05]  /*14d0*/  @!P0 BRA `(.L_x_22) ;  /* 0x0000000000548947 */ /* 0x000fea0003800000 */
[----:B------:R-:W-:Y:S02]  /*14e0*/  IADD3 R6, P0, PT, R6, 0x8, RZ ;  /* 0x0000000806067810 */ /* 0x000fe40007f1e0ff */
[----:B------:R-:W-:Y:S02]  /*14f0*/  IADD3 R8, P2, PT, R8, 0x8, RZ ;  /* 0x0000000808087810 */ /* 0x000fe40007f5e0ff */
[----:B------:R-:W-:Y:S01]  /*1500*/  IADD3 R20, P1, PT, R20, 0x8, RZ ;  /* 0x0000000814147810 */ /* 0x000fe20007f3e0ff */
[----:B------:R-:W-:Y:S02]  /*1510*/  IMAD.X R7, RZ, RZ, R7, P0 ;  /* 0x000000ffff077224 */ /* 0x000fe400000e0607 */
[----:B------:R-:W-:Y:S01]  /*1520*/  IMAD.X R9, RZ, RZ, R9, P2 ;  /* 0x000000ffff097224 */ /* 0x000fe200010e0609 */
[----:B------:R-:W-:Y:S01]  /*1530*/  IADD3.X R21, PT, PT, RZ, R21, RZ, P1, !PT ;  /* 0x00000015ff157210 */ /* 0x000fe20000ffe4ff */
[----:B------:R-:W-:Y:S08]  /*1540*/  BRA `(.L_x_26) ;  /* 0xfffffffc00b47947 */ /* 0x000ff0000383ffff */
.L_x_25:
[----:B------:R-:W-:Y:S05]  /*1550*/  BSYNC.RELIABLE B2 ;  /* 0x0000000000027941 */ /* 0x000fea0003800100 */
.L_x_23:
[----:B------:R-:W0:Y:S01]  /*1560*/  LDC.64 R16, c[0x0][0x390] ;  /* 0x0000e400ff107b82 */ /* 0x000e220000000a00 */
[----:B------:R-:W-:Y:S02]  /*1570*/  VIADD R23, R23, 0x1 ;  /* 0x0000000117177836 */ /* 0x000fe40000000000 */
[----:B0-----:R-:W-:-:S03]  /*1580*/  IMAD.WIDE R16, R5, 0x8, R16 ;  /* 0x0000000805107825 */ /* 0x001fc600078e0210 */
[----:B------:R-:W-:-:S04]  /*1590*/  ISETP.GE.U32.AND P0, PT, R6, R16, PT ;  /* 0x000000100600720c */ /* 0x000fc80003f06070 */
[----:B------:R-:W-:-:S13]  /*15a0*/  ISETP.GE.U32.AND.EX P0, PT, R7, R17, PT, P0 ;  /* 0x000000110700720c */ /* 0x000fda0003f06100 */
[----:B------:R-:W-:Y:S05]  /*15b0*/  @!P0 BRA `(.L_x_27) ;  /* 0xfffffffc00608947 */ /* 0x000fea000383ffff */
.L_x_21:
[----:B------:R-:W1:Y:S02]  /*15c0*/  LDC.64 R6, c[0x0][0x3b8] ;  /* 0x0000ee00ff067b82 */ /* 0x000e640000000a00 */
[----:B-1----:R-:W-:-:S05]  /*15d0*/  IMAD.WIDE.U32 R6, R2, 0x4, R6 ;  /* 0x0000000402067825 */ /* 0x002fca00078e0006 */
[----:B------:R-:W2:Y:S02]  /*15e0*/  LDG.E R5, desc[UR8][R6.64] ;  /* 0x0000000806057981 */ /* 0x000ea4000c1e1900 */
[----:B--2--5:R-:W-:-:S13]  /*15f0*/  ISETP.GT.AND P0, PT, R5, R4, PT ;  /* 0x000000040500720c */ /* 0x024fda0003f04270 */
[----:B------:R-:W-:Y:S05]  /*1600*/  @!P0 BRA `(.L_x_22) ;  /* 0x0000000000088947 */ /* 0x000fea0003800000 */
[----:B------:R1:W-:Y:S04]  /*1610*/  STG.E desc[UR8][R10.64], R2 ;  /* 0x000000020a007986 */ /* 0x0003e8000c101908 */
[----:B------:R1:W5:Y:S02]  /*1620*/  LDG.E R4, desc[UR8][R6.64] ;  /* 0x0000000806047981 */ /* 0x000364000c1e1900 */
.L_x_22:
[----:B------:R-:W-:Y:S05]  /*1630*/  BSYNC.RECONVERGENT B1 ;  /* 0x0000000000017941 */ /* 0x000fea0003800200 */
.L_x_20:
[----:B------:R-:W2:Y:S01]  /*1640*/  LDCU UR4, c[0x0][0x3a8] ;  /* 0x00007500ff0477ac */ /* 0x000ea20008000800 */
[----:B-1----:R-:W-:Y:S01]  /*1650*/  IADD3 R2, PT, PT, R2, 0x1, RZ ;  /* 0x0000000102027810 */ /* 0x002fe20007ffe0ff */
[----:B------:R-:W-:Y:S02]  /*1660*/  VIADD R3, R3, 0x1 ;  /* 0x0000000103037836 */ /* 0x000fe40000000000 */
[----:B--2---:R-:W-:-:S05]  /*1670*/  IMAD.U32 R17, RZ, RZ, UR4 ;  /* 0x00000004ff117e24 */ /* 0x004fca000f8e00ff */
[----:B------:R-:W-:-:S13]  /*1680*/  ISETP.NE.AND P0, PT, R2, R17, PT ;  /* 0x000000110200720c */ /* 0x000fda0003f05270 */
[----:B------:R-:W-:Y:S05]  /*1690*/  @P0 BRA `(.L_x_28) ;  /* 0xfffffff800ec0947 */ /* 0x000fea000383ffff */
.L_x_19:
[----:B------:R-:W-:Y:S05]  /*16a0*/  BSYNC.RECONVERGENT B0 ;  /* 0x0000000000007941 */ /* 0x000fea0003800200 */
.L_x_18:
[----:B------:R-:W-:Y:S05]  /*16b0*/  WARPSYNC.ALL ;  /* 0x0000000000007948 */ /* 0x000fea0003800000 */
[----:B------:R-:W-:Y:S01]  /*16c0*/  BAR.SYNC.DEFER_BLOCKING 0x0 ;  /* 0x0000000000007b1d */ /* 0x000fe20000010000 */
[----:B------:R-:W-:-:S13]  /*16d0*/  ISETP.GE.AND P0, PT, R0, R17, PT ;  /* 0x000000110000720c */ /* 0x000fda0003f06270 */
[----:B------:R-:W-:Y:S05]  /*16e0*/  @P0 EXIT ;  /* 0x000000000000094d */ /* 0x000fea0003800000 */
[----:B------:R-:W1:Y:S01]  /*16f0*/  LDCU UR6, c[0x0][0x38c] ;  /* 0x00007180ff0677ac */ /* 0x000e620008000800 */
[----:B------:R-:W-:Y:S01]  /*1700*/  MOV R3, RZ ;  /* 0x000000ff00037202 */ /* 0x000fe20000000f00 */
[----:B-1----:R-:W-:-:S09]  /*1710*/  UISETP.GE.AND UP0, UPT, UR6, 0x1, UPT ;  /* 0x000000010600788c */ /* 0x002fd2000bf06270 */
[----:B------:R-:W-:Y:S05]  /*1720*/  BRA.U !UP0, `(.L_x_29) ;  /* 0x00000009088c7547 */ /* 0x000fea000b800000 */
[----:B------:R-:W-:Y:S01]  /*1730*/  UISETP.GE.U32.AND UP1, UPT, UR6, 0x10, UPT ;  /* 0x000000100600788c */ /* 0x000fe2000bf26070 */
[----:B------:R-:W-:Y:S01]  /*1740*/  CS2R R2, SRZ ;  /* 0x0000000000027805 */ /* 0x000fe2000001ff00 */
[----:B------:R-:W-:-:S04]  /*1750*/  ULOP3.LUT UR10, UR6, 0xf, URZ, 0xc0, !UPT ;  /* 0x0000000f060a7892 */ /* 0x000fc8000f8ec0ff */
[----:B------:R-:W-:-:S03]  /*1760*/  UISETP.NE.AND UP0, UPT, UR10, URZ, UPT ;  /* 0x000000ff0a00728c */ /* 0x000fc6000bf05270 */
[----:B------:R-:W-:Y:S08]  /*1770*/  BRA.U !UP1, `(.L_x_30) ;  /* 0x0000000509387547 */ /* 0x000ff0000b800000 */
[----:B------:R-:W1:Y:S01]  /*1780*/  LDCU.64 UR4, c[0x0][0x3b0] ;  /* 0x00007600ff0477ac */ /* 0x000e620008000a00 */
[----:B------:R-:W-:Y:S01]  /*1790*/  IMAD.MOV.U32 R3, RZ, RZ, RZ ;  /* 0x000000ffff037224 */ /* 0x000fe200078e00ff */
[----:B------:R-:W-:-:S04]  /*17a0*/  ULOP3.LUT UR11, UR6, 0x7ffffff0, URZ, 0xc0, !UPT ;  /* 0x7ffffff0060b7892 */ /* 0x000fc8000f8ec0ff */
[----:B------:R-:W-:Y:S02]  /*17b0*/  UIADD3 UR7, UPT, UPT, -UR11, URZ, URZ ;  /* 0x000000ff0b077290 */ /* 0x000fe4000fffe1ff */
[----:B------:R-:W-:Y:S01]  /*17c0*/  IMAD.U32 R2, RZ, RZ, UR11 ;  /* 0x0000000bff027e24 */ /* 0x000fe2000f8e00ff */
[----:B-1----:R-:W-:-:S04]  /*17d0*/  UIADD3 UR4, UP1, UPT, UR4, 0x20, URZ ;  /* 0x0000002004047890 */ /* 0x002fc8000ff3e0ff */
[----:B------:R-:W-:Y:S02]  /*17e0*/  UIADD3.X UR5, UPT, UPT, URZ, UR5, URZ, UP1, !UPT ;  /* 0x00000005ff057290 */ /* 0x000fe40008ffe4ff */
[----:B-----5:R-:W-:-:S04]  /*17f0*/  MOV R4, UR4 ;  /* 0x0000000400047c02 */ /* 0x020fc80008000f00 */
[----:B------:R-:W-:-:S07]  /*1800*/  IMAD.U32 R5, RZ, RZ, UR5 ;  /* 0x00000005ff057e24 */ /* 0x000fce000f8e00ff */
.L_x_31:
[----:B------:R-:W2:Y:S04]  /*1810*/  LDG.E R25, desc[UR8][R4.64+-0x20] ;  /* 0xffffe00804197981 */ /* 0x000ea8000c1e1900 */
[----:B------:R-:W3:Y:S04]  /*1820*/  LDG.E R27, desc[UR8][R4.64+-0x1c] ;  /* 0xffffe408041b7981 */ /* 0x000ee8000c1e1900 */
[----:B------:R-:W4:Y:S04]  /*1830*/  LDG.E R29, desc[UR8][R4.64+-0x18] ;  /* 0xffffe808041d7981 */ /* 0x000f28000c1e1900 */
[----:B------:R-:W5:Y:S04]  /*1840*/  LDG.E R8, desc[UR8][R4.64+-0x14] ;  /* 0xffffec0804087981 */ /* 0x000f68000c1e1900 */
[----:B------:R-:W5:Y:S04]  /*1850*/  LDG.E R10, desc[UR8][R4.64+-0x10] ;  /* 0xfffff008040a7981 */ /* 0x000f68000c1e1900 */
[----:B------:R-:W5:Y:S04]  /*1860*/  LDG.E R12, desc[UR8][R4.64+-0xc] ;  /* 0xfffff408040c7981 */ /* 0x000f68000c1e1900 */
[----:B------:R-:W5:Y:S04]  /*1870*/  LDG.E R16, desc[UR8][R4.64+-0x8] ;  /* 0xfffff80804107981 */ /* 0x000f68000c1e1900 */
[----:B------:R-:W5:Y:S04]  /*1880*/  LDG.E R18, desc[UR8][R4.64+-0x4] ;  /* 0xfffffc0804127981 */ /* 0x000f68000c1e1900 */
[----:B0-----:R-:W5:Y:S04]  /*1890*/  LDG.E R23, desc[UR8][R4.64] ;  /* 0x0000000804177981 */ /* 0x001f68000c1e1900 */
[----:B------:R-:W5:Y:S04]  /*18a0*/  LDG.E R21, desc[UR8][R4.64+0x4] ;  /* 0x0000040804157981 */ /* 0x000f68000c1e1900 */
[----:B------:R-:W5:Y:S04]  /*18b0*/  LDG.E R19, desc[UR8][R4.64+0x8] ;  /* 0x0000080804137981 */ /* 0x000f68000c1e1900 */
[----:B------:R-:W5:Y:S04]  /*18c0*/  LDG.E R17, desc[UR8][R4.64+0xc] ;  /* 0x00000c0804117981 */ /* 0x000f68000c1e1900 */
[----:B------:R-:W5:Y:S04]  /*18d0*/  LDG.E R13, desc[UR8][R4.64+0x10] ;  /* 0x00001008040d7981 */ /* 0x000f68000c1e1900 */
[----:B------:R-:W5:Y:S04]  /*18e0*/  LDG.E R11, desc[UR8][R4.64+0x14] ;  /* 0x00001408040b7981 */ /* 0x000f68000c1e1900 */
[----:B------:R-:W5:Y:S04]  /*18f0*/  LDG.E R9, desc[UR8][R4.64+0x18] ;  /* 0x0000180804097981 */ /* 0x000f68000c1e1900 */
[----:B------:R-:W5:Y:S01]  /*1900*/  LDG.E R7, desc[UR8][R4.64+0x1c] ;  /* 0x00001c0804077981 */ /* 0x000f62000c1e1900 */
[----:B------:R-:W-:Y:S01]  /*1910*/  VIADD R6, R3, 0x1 ;  /* 0x0000000103067836 */ /* 0x000fe20000000000 */
[----:B------:R-:W-:-:S04]  /*1920*/  UIADD3 UR7, UPT, UPT, UR7, 0x10, URZ ;  /* 0x0000001007077890 */ /* 0x000fc8000fffe0ff */
[----:B------:R-:W-:Y:S01]  /*1930*/  UISETP.NE.AND UP1, UPT, UR7, URZ, UPT ;  /* 0x000000ff0700728c */ /* 0x000fe2000bf25270 */
[-C--:B--2---:R-:W-:Y:S02]  /*1940*/  ISETP.NE.AND P0, PT, R25, R0.reuse, PT ;  /* 0x000000001900720c */ /* 0x084fe40003f05270 */
[----:B---3--:R-:W-:-:S11]  /*1950*/  ISETP.NE.AND P1, PT, R27, R0, PT ;  /* 0x000000001b00720c */ /* 0x008fd60003f25270 */
[----:B------:R-:W-:Y:S02]  /*1960*/  @P0 IADD3 R6, PT, PT, R3, RZ, RZ ;  /* 0x000000ff03060210 */ /* 0x000fe40007ffe0ff */
[----:B----4-:R-:W-:-:S03]  /*1970*/  ISETP.NE.AND P0, PT, R29, R0, PT ;  /* 0x000000001d00720c */ /* 0x010fc60003f05270 */
[----:B------:R-:W-:Y:S02]  /*1980*/  VIADD R3, R6, 0x1 ;  /* 0x0000000106037836 */ /* 0x000fe40000000000 */
[----:B------:R-:W-:Y:S01]  /*1990*/  @P1 IMAD.MOV R3, RZ, RZ, R6 ;  /* 0x000000ffff031224 */ /* 0x000fe200078e0206 */
[----:B-----5:R-:W-:-:S04]  /*19a0*/  ISETP.NE.AND P1, PT, R8, R0, PT ;  /* 0x000000000800720c */ /* 0x020fc80003f25270 */
[----:B------:R-:W-:-:S03]  /*19b0*/  IADD3 R6, PT, PT, R3, 0x1, RZ ;  /* 0x0000000103067810 */ /* 0x000fc60007ffe0ff */
[----:B------:R-:W-:Y:S01]  /*19c0*/  @P0 IMAD.MOV R6, RZ, RZ, R3 ;  /* 0x000000ffff060224 */ /* 0x000fe200078e0203 */
[----:B------:R-:W-:-:S03]  /*19d0*/  ISETP.NE.AND P0, PT, R10, R0, PT ;  /* 0x000000000a00720c */ /* 0x000fc60003f05270 */
[C---:B------:R-:W-:Y:S02]  /*19e0*/  VIADD R3, R6.reuse, 0x1 ;  /* 0x0000000106037836 */ /* 0x040fe40000000000 */
[----:B------:R-:W-:Y:S02]  /*19f0*/  @P1 IADD3 R3, PT, PT, R6, RZ, RZ ;  /* 0x000000ff06031210 */ /* 0x000fe40007ffe0ff */
[----:B------:R-:W-:-:S03]  /*1a00*/  ISETP.NE.AND P1, PT, R12, R0, PT ;  /* 0x000000000c00720c */ /* 0x000fc60003f25270 */
[----:B------:R-:W-:-:S03]  /*1a10*/  VIADD R6, R3, 0x1 ;  /* 0x0000000103067836 */ /* 0x000fc60000000000 */
[----:B------:R-:W-:Y:S01]  /*1a20*/  @P0 IMAD.MOV R6, RZ, RZ, R3 ;  /* 0x000000ffff060224 */ /* 0x000fe200078e0203 */
[----:B------:R-:W-:-:S04]  /*1a30*/  ISETP.NE.AND P0, PT, R16, R0, PT ;  /* 0x000000001000720c */ /* 0x000fc80003f05270 */
[----:B------:R-:W-:Y:S02]  /*1a40*/  IADD3 R3, PT, PT, R6, 0x1, RZ ;  /* 0x0000000106037810 */ /* 0x000fe40007ffe0ff */
[----:B------:R-:W-:Y:S01]  /*1a50*/  @P1 IMAD.MOV R3, RZ, RZ, R6 ;  /* 0x000000ffff031224 */ /* 0x000fe200078e0206 */
[----:B------:R-:W-:-:S03]  /*1a60*/  ISETP.NE.AND P1, PT, R18, R0, PT ;  /* 0x000000001200720c */ /* 0x000fc60003f25270 */
[----:B------:R-:W-:-:S03]  /*1a70*/  VIADD R6, R3, 0x1 ;  /* 0x0000000103067836 */ /* 0x000fc60000000000 */
[----:B------:R-:W-:Y:S02]  /*1a80*/  @P0 IADD3 R6, PT, PT, R3, RZ, RZ ;  /* 0x000000ff03060210 */ /* 0x000fe40007ffe0ff */
[----:B------:R-:W-:-:S03]  /*1a90*/  ISETP.NE.AND P0, PT, R23, R0, PT ;  /* 0x000000001700720c */ /* 0x000fc60003f05270 */
[----:B------:R-:W-:Y:S02]  /*1aa0*/  VIADD R3, R6, 0x1 ;  /* 0x0000000106037836 */ /* 0x000fe40000000000 */
        /* <DEDUP_REMOVED lines=22> */
[----:B------:R-:W-:-:S03]  /*1c10*/  IADD3 R4, P0, PT, R4, 0x40, RZ ;  /* 0x0000004004047810 */ /* 0x000fc60007f1e0ff */
[----:B------:R-:W-:Y:S01]  /*1c20*/  VIADD R3, R6, 0x1 ;  /* 0x0000000106037836 */ /* 0x000fe20000000000 */
[----:B------:R-:W-:Y:S01]  /*1c30*/  IADD3.X R5, PT, PT, RZ, R5, RZ, P0, !PT ;  /* 0x00000005ff057210 */ /* 0x000fe200007fe4ff */
[----:B------:R-:W-:Y:S01]  /*1c40*/  @P1 IMAD.MOV R3, RZ, RZ, R6 ;  /* 0x000000ffff031224 */ /* 0x000fe200078e0206 */
[----:B------:R-:W-:Y:S07]  /*1c50*/  BRA.U UP1, `(.L_x_31) ;  /* 0xfffffff901ec7547 */ /* 0x000fee000b83ffff */
.L_x_30:
[----:B------:R-:W-:Y:S05]  /*1c60*/  BRA.U !UP0, `(.L_x_29) ;  /* 0x00000005083c7547 */ /* 0x000fea000b800000 */
[----:B------:R-:W-:Y:S02]  /*1c70*/  UISETP.GE.U32.AND UP0, UPT, UR10, 0x8, UPT ;  /* 0x000000080a00788c */ /* 0x000fe4000bf06070 */
[----:B------:R-:W-:-:S04]  /*1c80*/  ULOP3.LUT UR5, UR6, 0x7, URZ, 0xc0, !UPT ;  /* 0x0000000706057892 */ /* 0x000fc8000f8ec0ff */
[----:B------:R-:W-:-:S03]  /*1c90*/  UISETP.NE.AND UP1, UPT, UR5, URZ, UPT ;  /* 0x000000ff0500728c */ /* 0x000fc6000bf25270 */
[----:B------:R-:W-:Y:S08]  /*1ca0*/  BRA.U !UP0, `(.L_x_32) ;  /* 0x00000001088c7547 */ /* 0x000ff0000b800000 */
[----:B-----5:R-:W1:Y:S02]  /*1cb0*/  LDC.64 R4, c[0x0][0x3b0] ;  /* 0x0000ec00ff047b82 */ /* 0x020e640000000a00 */
[----:B-1----:R-:W-:-:S05]  /*1cc0*/  IMAD.WIDE.U32 R4, R2, 0x4, R4 ;  /* 0x0000000402047825 */ /* 0x002fca00078e0004 */
[----:B------:R-:W2:Y:S04]  /*1cd0*/  LDG.E R7, desc[UR8][R4.64] ;  /* 0x0000000804077981 */ /* 0x000ea8000c1e1900 */
[----:B------:R-:W3:Y:S04]  /*1ce0*/  LDG.E R9, desc[UR8][R4.64+0x4] ;  /* 0x0000040804097981 */ /* 0x000ee8000c1e1900 */
[----:B------:R-:W4:Y:S04]  /*1cf0*/  LDG.E R11, desc[UR8][R4.64+0x8] ;  /* 0x00000808040b7981 */ /* 0x000f28000c1e1900 */
[----:B------:R-:W4:Y:S04]  /*1d00*/  LDG.E R13, desc[UR8][R4.64+0xc] ;  /* 0x00000c08040d7981 */ /* 0x000f28000c1e1900 */
[----:B------:R-:W4:Y:S04]  /*1d10*/  LDG.E R17, desc[UR8][R4.64+0x10] ;  /* 0x0000100804117981 */ /* 0x000f28000c1e1900 */
[----:B------:R-:W4:Y:S04]  /*1d20*/  LDG.E R19, desc[UR8][R4.64+0x14] ;  /* 0x0000140804137981 */ /* 0x000f28000c1e1900 */
[----:B------:R-:W4:Y:S04]  /*1d30*/  LDG.E R21, desc[UR8][R4.64+0x18] ;  /* 0x0000180804157981 */ /* 0x000f28000c1e1900 */
[----:B0-----:R0:W4:Y:S01]  /*1d40*/  LDG.E R23, desc[UR8][R4.64+0x1c] ;  /* 0x00001c0804177981 */ /* 0x001122000c1e1900 */
[----:B------:R-:W-:-:S02]  /*1d50*/  VIADD R6, R3, 0x1 ;  /* 0x0000000103067836 */ /* 0x000fc40000000000 */
[----:B------:R-:W-:Y:S01]  /*1d60*/  VIADD R2, R2, 0x8 ;  /* 0x0000000802027836 */ /* 0x000fe20000000000 */
[-C--:B--2---:R-:W-:Y:S02]  /*1d70*/  ISETP.NE.AND P0, PT, R7, R0.reuse, PT ;  /* 0x000000000700720c */ /* 0x084fe40003f05270 */
[----:B---3--:R-:W-:-:S11]  /*1d80*/  ISETP.NE.AND P1, PT, R9, R0, PT ;  /* 0x000000000900720c */ /* 0x008fd60003f25270 */
[----:B------:R-:W-:Y:S02]  /*1d90*/  @P0 IADD3 R6, PT, PT, R3, RZ, RZ ;  /* 0x000000ff03060210 */ /* 0x000fe40007ffe0ff */
[----:B----4-:R-:W-:-:S03]  /*1da0*/  ISETP.NE.AND P0, PT, R11, R0, PT ;  /* 0x000000000b00720c */ /* 0x010fc60003f05270 */
        /* <DEDUP_REMOVED lines=9> */
[----:B0-----:R-:W-:-:S03]  /*1e40*/  VIADD R4, R3, 0x1 ;  /* 0x0000000103047836 */ /* 0x001fc60000000000 */
[----:B------:R-:W-:Y:S01]  /*1e50*/  @P0 IMAD.MOV R4, RZ, RZ, R3 ;  /* 0x000000ffff040224 */ /* 0x000fe200078e0203 */
[----:B------:R-:W-:-:S04]  /*1e60*/  ISETP.NE.AND P0, PT, R21, R0, PT ;  /* 0x000000001500720c */ /* 0x000fc80003f05270 */
[----:B------:R-:W-:Y:S02]  /*1e70*/  IADD3 R3, PT, PT, R4, 0x1, RZ ;  /* 0x0000000104037810 */ /* 0x000fe40007ffe0ff */
[----:B------:R-:W-:Y:S01]  /*1e80*/  @P1 IMAD.MOV R3, RZ, RZ, R4 ;  /* 0x000000ffff031224 */ /* 0x000fe200078e0204 */
[----:B------:R-:W-:-:S03]  /*1e90*/  ISETP.NE.AND P1, PT, R23, R0, PT ;  /* 0x000000001700720c */ /* 0x000fc60003f25270 */
[----:B------:R-:W-:-:S03]  /*1ea0*/  VIADD R4, R3, 0x1 ;  /* 0x0000000103047836 */ /* 0x000fc60000000000 */
[----:B------:R-:W-:-:S05]  /*1eb0*/  @P0 IADD3 R4, PT, PT, R3, RZ, RZ ;  /* 0x000000ff03040210 */ /* 0x000fca0007ffe0ff */
[C---:B------:R-:W-:Y:S02]  /*1ec0*/  VIADD R3, R4.reuse, 0x1 ;  /* 0x0000000104037836 */ /* 0x040fe40000000000 */
[----:B------:R-:W-:-:S07]  /*1ed0*/  @P1 IADD3 R3, PT, PT, R4, RZ, RZ ;  /* 0x000000ff04031210 */ /* 0x000fce0007ffe0ff */
.L_x_32:
        /* <DEDUP_REMOVED lines=10> */
[----:B------:R-:W4:Y:S01]  /*1f80*/  LDG.E R13, desc[UR8][R4.64+0xc] ;  /* 0x00000c08040d7981 */ /* 0x000f22000c1e1900 */
        /* <DEDUP_REMOVED lines=8> */
[----:B------:R-:W-:-:S03]  /*2010*/  ISETP.NE.AND P1, PT, R13, R0, PT ;  /* 0x000000000d00720c */ /* 0x000fc60003f25270 */
[----:B------:R-:W-:-:S04]  /*2020*/  VIADD R6, R3, 0x1 ;  /* 0x0000000103067836 */ /* 0x000fc80000000000 */
[----:B------:R-:W-:-:S05]  /*2030*/  @P0 IADD3 R6, PT, PT, R3, RZ, RZ ;  /* 0x000000ff03060210 */ /* 0x000fca0007ffe0ff */
[C---:B------:R-:W-:Y:S01]  /*2040*/  VIADD R3, R6.reuse, 0x1 ;  /* 0x0000000106037836 */ /* 0x040fe20000000000 */
[----:B------:R-:W-:-:S07]  /*2050*/  @P1 IADD3 R3, PT, PT, R6, RZ, RZ ;  /* 0x000000ff06031210 */ /* 0x000fce0007ffe0ff */
.L_x_33:
[----:B------:R-:W-:Y:S05]  /*2060*/  BRA.U !UP1, `(.L_x_29) ;  /* 0x00000001093c7547 */ /* 0x000fea000b800000 */
[----:B-----5:R-:W1:Y:S01]  /*2070*/  LDC.64 R4, c[0x0][0x3b0] ;  /* 0x0000ec00ff047b82 */ /* 0x020e620000000a00 */
[----:B------:R-:W-:Y:S01]  /*2080*/  UIADD3 UR4, UPT, UPT, -UR4, URZ, URZ ;  /* 0x000000ff04047290 */ /* 0x000fe2000fffe1ff */
[----:B-1----:R-:W-:-:S04]  /*2090*/  IMAD.WIDE.U32 R4, R2, 0x4, R4 ;  /* 0x0000000402047825 */ /* 0x002fc800078e0004 */
[----:B------:R-:W-:-:S07]  /*20a0*/  IMAD.MOV.U32 R7, RZ, RZ, R5 ;  /* 0x000000ffff077224 */ /* 0x000fce00078e0005 */
.L_x_34:
[----:B------:R-:W-:-:S06]  /*20b0*/  IMAD.MOV.U32 R5, RZ, RZ, R7 ;  /* 0x000000ffff057224 */ /* 0x000fcc00078e0007 */
[----:B------:R1:W2:Y:S01]  /*20c0*/  LDG.E R5, desc[UR8][R4.64] ;  /* 0x0000000804057981 */ /* 0x0002a2000c1e1900 */
[----:B------:R-:W-:Y:S01]  /*20d0*/  UIADD3 UR4, UPT, UPT, UR4, 0x1, URZ ;  /* 0x0000000104047890 */ /* 0x000fe2000fffe0ff */
[----:B------:R-:W-:-:S03]  /*20e0*/  IADD3 R2, PT, PT, R3, 0x1, RZ ;  /* 0x0000000103027810 */ /* 0x000fc60007ffe0ff */
[----:B------:R-:W-:Y:S01]  /*20f0*/  UISETP.NE.AND UP0, UPT, UR4, URZ, UPT ;  /* 0x000000ff0400728c */ /* 0x000fe2000bf05270 */
[----:B-1----:R-:W-:-:S05]  /*2100*/  IADD3 R4, P1, PT, R4, 0x4, RZ ;  /* 0x0000000404047810 */ /* 0x002fca0007f3e0ff */
[----:B------:R-:W-:Y:S01]  /*2110*/  IMAD.X R7, RZ, RZ, R7, P1 ;  /* 0x000000ffff077224 */ /* 0x000fe200008e0607 */
[----:B--2---:R-:W-:-:S13]  /*2120*/  ISETP.NE.AND P0, PT, R5, R0, PT ;  /* 0x000000000500720c */ /* 0x004fda0003f05270 */
[----:B------:R-:W-:-:S05]  /*2130*/  @P0 IMAD.MOV R2, RZ, RZ, R3 ;  /* 0x000000ffff020224 */ /* 0x000fca00078e0203 */
[----:B------:R-:W-:Y:S01]  /*2140*/  MOV R3, R2 ;  /* 0x0000000200037202 */ /* 0x000fe20000000f00 */
[----:B------:R-:W-:Y:S06]  /*2150*/  BRA.U UP0, `(.L_x_34) ;  /* 0xfffffffd00d47547 */ /* 0x000fec000b83ffff */
.L_x_29:
[----:B------:R-:W-:Y:S01]  /*2160*/  STG.E desc[UR8][R14.64], R3 ;  /* 0x000000030e007986 */ /* 0x000fe2000c101908 */
[----:B------:R-:W-:Y:S05]  /*2170*/  EXIT ;  /* 0x000000000000794d */ /* 0x000fea0003800000 */
.L_x_35:
[----:B------:R-:W-:-:S00]  /*2180*/  BRA `(.L_x_35) ;  /* 0xfffffffc00fc7947 */ /* 0x000fc0000383ffff */
[----:B------:R-:W-:-:S00]  /*2190*/  NOP ;  /* 0x0000000000007918 */ /* 0x000fc00000000000 */
        /* <DEDUP_REMOVED lines=14> */
.L_x_36:


//--------------------- .nv.shared.reserved.0     --------------------------
	.section	.nv.shared.reserved.0,"aw",@nobits
	.weak		__nv_reservedSMEM_offset_0_alias
	.size		__nv_reservedSMEM_offset_0_alias, 0, 64
	.other		__nv_reservedSMEM_offset_0_alias,@"STO_CUDA_RESERVED_SHARED STV_DEFAULT"
__nv_reservedSMEM_offset_0_alias:
	.zero		0
	.zero		64


//--------------------- .nv.constant0._Z20assignPointsToBlocksPdiiS_S_PiiS0_S0_ --------------------------
	.section	.nv.constant0._Z20assignPointsToBlocksPdiiS_S_PiiS0_S0_,"a",@progbits
	.sectionflags	@""
	.align	4
.nv.constant0._Z20assignPointsToBlocksPdiiS_S_PiiS0_S0_:
	.zero		960


//--------------------- SYMBOLS --------------------------

	.type		.nv.reservedSmem.offset0,@object
	.size		.nv.reservedSmem.offset0,0x4
